//
// Generated by NVIDIA NVVM Compiler
//
// Compiler Build ID: CL-36424714
// Cuda compilation tools, release 13.0, V13.0.88
// Based on NVVM 20.0.0
//

.version 9.0
.target sm_100
.address_size 64

	// .globl	_Z27lru_cache_management_kernelPfS_PiPbPKfS3_S0_S0_iiii
// _ZZ27lru_cache_management_kernelPfS_PiPbPKfS3_S0_S0_iiiiE18s_oldest_timestamp has been demoted
// _ZZ27lru_cache_management_kernelPfS_PiPbPKfS3_S0_S0_iiiiE14s_oldest_index has been demoted
// _ZZ27lru_cache_management_kernelPfS_PiPbPKfS3_S0_S0_iiiiE13s_empty_index has been demoted
// _ZZ27lfu_cache_management_kernelPfS_PiPbPKfS3_S0_S0_iiiE18s_min_access_count has been demoted
// _ZZ27lfu_cache_management_kernelPfS_PiPbPKfS3_S0_S0_iiiE11s_lfu_index has been demoted
// _ZZ27lfu_cache_management_kernelPfS_PiPbPKfS3_S0_S0_iiiE13s_empty_index has been demoted
// _ZZ29quest_cache_management_kernelPfS_S_S_PiPbPKfS3_S3_S3_S0_S0_iiiifE13s_min_utility has been demoted
// _ZZ29quest_cache_management_kernelPfS_S_S_PiPbPKfS3_S3_S3_S0_S0_iiiifE14s_victim_index has been demoted
// _ZZ29quest_cache_management_kernelPfS_S_S_PiPbPKfS3_S3_S3_S0_S0_iiiifE13s_empty_index has been demoted
// _ZZ32adaptive_cache_management_kernelPfS_S_PiS0_PbPKfS3_S3_S0_S0_S_iiiiE11s_min_score has been demoted
// _ZZ32adaptive_cache_management_kernelPfS_S_PiS0_PbPKfS3_S3_S0_S0_S_iiiiE14s_victim_index has been demoted
// _ZZ32adaptive_cache_management_kernelPfS_S_PiS0_PbPKfS3_S3_S0_S0_S_iiiiE13s_empty_index has been demoted
// _ZZ23cache_compaction_kernelPfS_S_PiS0_PbS0_S0_iiE13s_valid_count has been demoted
// _ZZ23cache_compaction_kernelPfS_S_PiS0_PbS0_S0_iiE11s_write_pos has been demoted
// _ZZ23cache_statistics_kernelPKbPKfPKiS4_PfiiiE7s_stats has been demoted
// _ZZ23cache_statistics_kernelPKbPKfPKiS4_PfiiiE13s_valid_count has been demoted

.visible .entry _Z27lru_cache_management_kernelPfS_PiPbPKfS3_S0_S0_iiii(
	.param .u64 .ptr .align 1 _Z27lru_cache_management_kernelPfS_PiPbPKfS3_S0_S0_iiii_param_0,
	.param .u64 .ptr .align 1 _Z27lru_cache_management_kernelPfS_PiPbPKfS3_S0_S0_iiii_param_1,
	.param .u64 .ptr .align 1 _Z27lru_cache_management_kernelPfS_PiPbPKfS3_S0_S0_iiii_param_2,
	.param .u64 .ptr .align 1 _Z27lru_cache_management_kernelPfS_PiPbPKfS3_S0_S0_iiii_param_3,
	.param .u64 .ptr .align 1 _Z27lru_cache_management_kernelPfS_PiPbPKfS3_S0_S0_iiii_param_4,
	.param .u64 .ptr .align 1 _Z27lru_cache_management_kernelPfS_PiPbPKfS3_S0_S0_iiii_param_5,
	.param .u64 .ptr .align 1 _Z27lru_cache_management_kernelPfS_PiPbPKfS3_S0_S0_iiii_param_6,
	.param .u64 .ptr .align 1 _Z27lru_cache_management_kernelPfS_PiPbPKfS3_S0_S0_iiii_param_7,
	.param .u32 _Z27lru_cache_management_kernelPfS_PiPbPKfS3_S0_S0_iiii_param_8,
	.param .u32 _Z27lru_cache_management_kernelPfS_PiPbPKfS3_S0_S0_iiii_param_9,
	.param .u32 _Z27lru_cache_management_kernelPfS_PiPbPKfS3_S0_S0_iiii_param_10,
	.param .u32 _Z27lru_cache_management_kernelPfS_PiPbPKfS3_S0_S0_iiii_param_11
)
{
	.reg .pred 	%p<14>;
	.reg .b16 	%rs<3>;
	.reg .b32 	%r<30>;
	.reg .b32 	%f<3>;
	.reg .b64 	%rd<34>;
	// demoted variable
	.shared .align 4 .u32 _ZZ27lru_cache_management_kernelPfS_PiPbPKfS3_S0_S0_iiiiE18s_oldest_timestamp;
	// demoted variable
	.shared .align 4 .u32 _ZZ27lru_cache_management_kernelPfS_PiPbPKfS3_S0_S0_iiiiE14s_oldest_index;
	// demoted variable
	.shared .align 4 .u32 _ZZ27lru_cache_management_kernelPfS_PiPbPKfS3_S0_S0_iiiiE13s_empty_index;
	ld.param.u64 	%rd7, [_Z27lru_cache_management_kernelPfS_PiPbPKfS3_S0_S0_iiii_param_0];
	ld.param.u64 	%rd8, [_Z27lru_cache_management_kernelPfS_PiPbPKfS3_S0_S0_iiii_param_1];
	ld.param.u64 	%rd13, [_Z27lru_cache_management_kernelPfS_PiPbPKfS3_S0_S0_iiii_param_2];
	ld.param.u64 	%rd14, [_Z27lru_cache_management_kernelPfS_PiPbPKfS3_S0_S0_iiii_param_3];
	ld.param.u64 	%rd9, [_Z27lru_cache_management_kernelPfS_PiPbPKfS3_S0_S0_iiii_param_4];
	ld.param.u64 	%rd10, [_Z27lru_cache_management_kernelPfS_PiPbPKfS3_S0_S0_iiii_param_5];
	ld.param.u64 	%rd11, [_Z27lru_cache_management_kernelPfS_PiPbPKfS3_S0_S0_iiii_param_6];
	ld.param.u64 	%rd12, [_Z27lru_cache_management_kernelPfS_PiPbPKfS3_S0_S0_iiii_param_7];
	ld.param.u32 	%r15, [_Z27lru_cache_management_kernelPfS_PiPbPKfS3_S0_S0_iiii_param_8];
	ld.param.u32 	%r16, [_Z27lru_cache_management_kernelPfS_PiPbPKfS3_S0_S0_iiii_param_9];
	ld.param.u32 	%r18, [_Z27lru_cache_management_kernelPfS_PiPbPKfS3_S0_S0_iiii_param_10];
	ld.param.u32 	%r17, [_Z27lru_cache_management_kernelPfS_PiPbPKfS3_S0_S0_iiii_param_11];
	cvta.to.global.u64 	%rd1, %rd14;
	cvta.to.global.u64 	%rd2, %rd13;
	mov.u32 	%r1, %ctaid.x;
	mov.u32 	%r2, %tid.x;
	setp.ge.s32 	%p1, %r1, %r18;
	@%p1 bra 	$L__BB0_18;
	setp.ne.s32 	%p2, %r2, 0;
	@%p2 bra 	$L__BB0_3;
	add.s32 	%r19, %r17, 1;
	st.shared.u32 	[_ZZ27lru_cache_management_kernelPfS_PiPbPKfS3_S0_S0_iiiiE18s_oldest_timestamp], %r19;
	mov.b32 	%r20, -1;
	st.shared.u32 	[_ZZ27lru_cache_management_kernelPfS_PiPbPKfS3_S0_S0_iiiiE14s_oldest_index], %r20;
	st.shared.u32 	[_ZZ27lru_cache_management_kernelPfS_PiPbPKfS3_S0_S0_iiiiE13s_empty_index], %r20;
$L__BB0_3:
	bar.sync 	0;
	setp.ge.s32 	%p3, %r2, %r15;
	@%p3 bra 	$L__BB0_10;
	mov.u32 	%r3, %ntid.x;
	mov.u32 	%r28, %r2;
$L__BB0_5:
	cvt.s64.s32 	%rd15, %r28;
	add.s64 	%rd16, %rd1, %rd15;
	ld.global.u8 	%rs1, [%rd16];
	setp.ne.s16 	%p4, %rs1, 0;
	@%p4 bra 	$L__BB0_7;
	atom.shared.min.s32 	%r24, [_ZZ27lru_cache_management_kernelPfS_PiPbPKfS3_S0_S0_iiiiE13s_empty_index], %r28;
	bra.uni 	$L__BB0_9;
$L__BB0_7:
	mul.wide.s32 	%rd17, %r28, 4;
	add.s64 	%rd18, %rd2, %rd17;
	ld.global.u32 	%r5, [%rd18];
	ld.shared.u32 	%r21, [_ZZ27lru_cache_management_kernelPfS_PiPbPKfS3_S0_S0_iiiiE18s_oldest_timestamp];
	setp.ge.s32 	%p5, %r5, %r21;
	@%p5 bra 	$L__BB0_9;
	atom.shared.exch.b32 	%r22, [_ZZ27lru_cache_management_kernelPfS_PiPbPKfS3_S0_S0_iiiiE18s_oldest_timestamp], %r5;
	atom.shared.exch.b32 	%r23, [_ZZ27lru_cache_management_kernelPfS_PiPbPKfS3_S0_S0_iiiiE14s_oldest_index], %r28;
$L__BB0_9:
	add.s32 	%r28, %r28, %r3;
	setp.lt.s32 	%p6, %r28, %r15;
	@%p6 bra 	$L__BB0_5;
$L__BB0_10:
	setp.ne.s32 	%p7, %r2, 0;
	bar.sync 	0;
	ld.shared.u32 	%r7, [_ZZ27lru_cache_management_kernelPfS_PiPbPKfS3_S0_S0_iiiiE13s_empty_index];
	setp.eq.s32 	%p8, %r7, -1;
	ld.shared.u32 	%r8, [_ZZ27lru_cache_management_kernelPfS_PiPbPKfS3_S0_S0_iiiiE14s_oldest_index];
	selp.b32 	%r9, %r8, %r7, %p8;
	@%p7 bra 	$L__BB0_12;
	selp.b32 	%r25, %r8, -1, %p8;
	cvta.to.global.u64 	%rd19, %rd11;
	mul.wide.u32 	%rd20, %r1, 4;
	add.s64 	%rd21, %rd19, %rd20;
	st.global.u32 	[%rd21], %r25;
	cvta.to.global.u64 	%rd22, %rd12;
	add.s64 	%rd23, %rd22, %rd20;
	st.global.u32 	[%rd23], %r9;
$L__BB0_12:
	setp.eq.s32 	%p10, %r9, -1;
	@%p10 bra 	$L__BB0_18;
	setp.ge.s32 	%p11, %r2, %r16;
	@%p11 bra 	$L__BB0_16;
	mul.lo.s32 	%r10, %r16, %r1;
	mul.lo.s32 	%r11, %r9, %r16;
	mov.u32 	%r12, %ntid.x;
	cvta.to.global.u64 	%rd3, %rd9;
	cvta.to.global.u64 	%rd4, %rd7;
	cvta.to.global.u64 	%rd5, %rd10;
	cvta.to.global.u64 	%rd6, %rd8;
	mov.u32 	%r29, %r2;
$L__BB0_15:
	add.s32 	%r26, %r29, %r10;
	mul.wide.s32 	%rd24, %r26, 4;
	add.s64 	%rd25, %rd3, %rd24;
	ld.global.nc.f32 	%f1, [%rd25];
	add.s32 	%r27, %r29, %r11;
	mul.wide.s32 	%rd26, %r27, 4;
	add.s64 	%rd27, %rd4, %rd26;
	st.global.f32 	[%rd27], %f1;
	add.s64 	%rd28, %rd5, %rd24;
	ld.global.nc.f32 	%f2, [%rd28];
	add.s64 	%rd29, %rd6, %rd26;
	st.global.f32 	[%rd29], %f2;
	add.s32 	%r29, %r29, %r12;
	setp.lt.s32 	%p12, %r29, %r16;
	@%p12 bra 	$L__BB0_15;
$L__BB0_16:
	setp.ne.s32 	%p13, %r2, 0;
	@%p13 bra 	$L__BB0_18;
	cvt.s64.s32 	%rd30, %r9;
	mul.wide.s32 	%rd31, %r9, 4;
	add.s64 	%rd32, %rd2, %rd31;
	st.global.u32 	[%rd32], %r17;
	add.s64 	%rd33, %rd1, %rd30;
	mov.b16 	%rs2, 1;
	st.global.u8 	[%rd33], %rs2;
$L__BB0_18:
	ret;

}
	// .globl	_Z27lfu_cache_management_kernelPfS_PiPbPKfS3_S0_S0_iii
.visible .entry _Z27lfu_cache_management_kernelPfS_PiPbPKfS3_S0_S0_iii(
	.param .u64 .ptr .align 1 _Z27lfu_cache_management_kernelPfS_PiPbPKfS3_S0_S0_iii_param_0,
	.param .u64 .ptr .align 1 _Z27lfu_cache_management_kernelPfS_PiPbPKfS3_S0_S0_iii_param_1,
	.param .u64 .ptr .align 1 _Z27lfu_cache_management_kernelPfS_PiPbPKfS3_S0_S0_iii_param_2,
	.param .u64 .ptr .align 1 _Z27lfu_cache_management_kernelPfS_PiPbPKfS3_S0_S0_iii_param_3,
	.param .u64 .ptr .align 1 _Z27lfu_cache_management_kernelPfS_PiPbPKfS3_S0_S0_iii_param_4,
	.param .u64 .ptr .align 1 _Z27lfu_cache_management_kernelPfS_PiPbPKfS3_S0_S0_iii_param_5,
	.param .u64 .ptr .align 1 _Z27lfu_cache_management_kernelPfS_PiPbPKfS3_S0_S0_iii_param_6,
	.param .u64 .ptr .align 1 _Z27lfu_cache_management_kernelPfS_PiPbPKfS3_S0_S0_iii_param_7,
	.param .u32 _Z27lfu_cache_management_kernelPfS_PiPbPKfS3_S0_S0_iii_param_8,
	.param .u32 _Z27lfu_cache_management_kernelPfS_PiPbPKfS3_S0_S0_iii_param_9,
	.param .u32 _Z27lfu_cache_management_kernelPfS_PiPbPKfS3_S0_S0_iii_param_10
)
{
	.reg .pred 	%p<14>;
	.reg .b16 	%rs<3>;
	.reg .b32 	%r<30>;
	.reg .b32 	%f<3>;
	.reg .b64 	%rd<34>;
	// demoted variable
	.shared .align 4 .u32 _ZZ27lfu_cache_management_kernelPfS_PiPbPKfS3_S0_S0_iiiE18s_min_access_count;
	// demoted variable
	.shared .align 4 .u32 _ZZ27lfu_cache_management_kernelPfS_PiPbPKfS3_S0_S0_iiiE11s_lfu_index;
	// demoted variable
	.shared .align 4 .u32 _ZZ27lfu_cache_management_kernelPfS_PiPbPKfS3_S0_S0_iiiE13s_empty_index;
	ld.param.u64 	%rd7, [_Z27lfu_cache_management_kernelPfS_PiPbPKfS3_S0_S0_iii_param_0];
	ld.param.u64 	%rd8, [_Z27lfu_cache_management_kernelPfS_PiPbPKfS3_S0_S0_iii_param_1];
	ld.param.u64 	%rd13, [_Z27lfu_cache_management_kernelPfS_PiPbPKfS3_S0_S0_iii_param_2];
	ld.param.u64 	%rd14, [_Z27lfu_cache_management_kernelPfS_PiPbPKfS3_S0_S0_iii_param_3];
	ld.param.u64 	%rd9, [_Z27lfu_cache_management_kernelPfS_PiPbPKfS3_S0_S0_iii_param_4];
	ld.param.u64 	%rd10, [_Z27lfu_cache_management_kernelPfS_PiPbPKfS3_S0_S0_iii_param_5];
	ld.param.u64 	%rd11, [_Z27lfu_cache_management_kernelPfS_PiPbPKfS3_S0_S0_iii_param_6];
	ld.param.u64 	%rd12, [_Z27lfu_cache_management_kernelPfS_PiPbPKfS3_S0_S0_iii_param_7];
	ld.param.u32 	%r15, [_Z27lfu_cache_management_kernelPfS_PiPbPKfS3_S0_S0_iii_param_8];
	ld.param.u32 	%r16, [_Z27lfu_cache_management_kernelPfS_PiPbPKfS3_S0_S0_iii_param_9];
	ld.param.u32 	%r17, [_Z27lfu_cache_management_kernelPfS_PiPbPKfS3_S0_S0_iii_param_10];
	cvta.to.global.u64 	%rd1, %rd14;
	cvta.to.global.u64 	%rd2, %rd13;
	mov.u32 	%r1, %ctaid.x;
	mov.u32 	%r2, %tid.x;
	setp.ge.s32 	%p1, %r1, %r17;
	@%p1 bra 	$L__BB1_18;
	setp.ne.s32 	%p2, %r2, 0;
	@%p2 bra 	$L__BB1_3;
	mov.b32 	%r18, 2147483647;
	st.shared.u32 	[_ZZ27lfu_cache_management_kernelPfS_PiPbPKfS3_S0_S0_iiiE18s_min_access_count], %r18;
	mov.b32 	%r19, -1;
	st.shared.u32 	[_ZZ27lfu_cache_management_kernelPfS_PiPbPKfS3_S0_S0_iiiE11s_lfu_index], %r19;
	st.shared.u32 	[_ZZ27lfu_cache_management_kernelPfS_PiPbPKfS3_S0_S0_iiiE13s_empty_index], %r19;
$L__BB1_3:
	bar.sync 	0;
	setp.ge.s32 	%p3, %r2, %r15;
	@%p3 bra 	$L__BB1_10;
	mov.u32 	%r3, %ntid.x;
	mov.u32 	%r28, %r2;
$L__BB1_5:
	cvt.s64.s32 	%rd15, %r28;
	add.s64 	%rd16, %rd1, %rd15;
	ld.global.u8 	%rs1, [%rd16];
	setp.ne.s16 	%p4, %rs1, 0;
	@%p4 bra 	$L__BB1_7;
	atom.shared.min.s32 	%r23, [_ZZ27lfu_cache_management_kernelPfS_PiPbPKfS3_S0_S0_iiiE13s_empty_index], %r28;
	bra.uni 	$L__BB1_9;
$L__BB1_7:
	mul.wide.s32 	%rd17, %r28, 4;
	add.s64 	%rd18, %rd2, %rd17;
	ld.global.u32 	%r5, [%rd18];
	ld.shared.u32 	%r20, [_ZZ27lfu_cache_management_kernelPfS_PiPbPKfS3_S0_S0_iiiE18s_min_access_count];
	setp.ge.s32 	%p5, %r5, %r20;
	@%p5 bra 	$L__BB1_9;
	atom.shared.exch.b32 	%r21, [_ZZ27lfu_cache_management_kernelPfS_PiPbPKfS3_S0_S0_iiiE18s_min_access_count], %r5;
	atom.shared.exch.b32 	%r22, [_ZZ27lfu_cache_management_kernelPfS_PiPbPKfS3_S0_S0_iiiE11s_lfu_index], %r28;
$L__BB1_9:
	add.s32 	%r28, %r28, %r3;
	setp.lt.s32 	%p6, %r28, %r15;
	@%p6 bra 	$L__BB1_5;
$L__BB1_10:
	setp.ne.s32 	%p7, %r2, 0;
	bar.sync 	0;
	ld.shared.u32 	%r7, [_ZZ27lfu_cache_management_kernelPfS_PiPbPKfS3_S0_S0_iiiE13s_empty_index];
	setp.eq.s32 	%p8, %r7, -1;
	ld.shared.u32 	%r8, [_ZZ27lfu_cache_management_kernelPfS_PiPbPKfS3_S0_S0_iiiE11s_lfu_index];
	selp.b32 	%r9, %r8, %r7, %p8;
	@%p7 bra 	$L__BB1_12;
	setp.eq.s32 	%p9, %r7, -1;
	selp.b32 	%r24, %r8, -1, %p9;
	cvta.to.global.u64 	%rd19, %rd11;
	mul.wide.u32 	%rd20, %r1, 4;
	add.s64 	%rd21, %rd19, %rd20;
	st.global.u32 	[%rd21], %r24;
	cvta.to.global.u64 	%rd22, %rd12;
	add.s64 	%rd23, %rd22, %rd20;
	st.global.u32 	[%rd23], %r9;
$L__BB1_12:
	setp.eq.s32 	%p10, %r9, -1;
	@%p10 bra 	$L__BB1_18;
	setp.ge.s32 	%p11, %r2, %r16;
	@%p11 bra 	$L__BB1_16;
	mul.lo.s32 	%r10, %r16, %r1;
	mul.lo.s32 	%r11, %r9, %r16;
	mov.u32 	%r12, %ntid.x;
	cvta.to.global.u64 	%rd3, %rd9;
	cvta.to.global.u64 	%rd4, %rd7;
	cvta.to.global.u64 	%rd5, %rd10;
	cvta.to.global.u64 	%rd6, %rd8;
	mov.u32 	%r29, %r2;
$L__BB1_15:
	add.s32 	%r25, %r29, %r10;
	mul.wide.s32 	%rd24, %r25, 4;
	add.s64 	%rd25, %rd3, %rd24;
	ld.global.nc.f32 	%f1, [%rd25];
	add.s32 	%r26, %r29, %r11;
	mul.wide.s32 	%rd26, %r26, 4;
	add.s64 	%rd27, %rd4, %rd26;
	st.global.f32 	[%rd27], %f1;
	add.s64 	%rd28, %rd5, %rd24;
	ld.global.nc.f32 	%f2, [%rd28];
	add.s64 	%rd29, %rd6, %rd26;
	st.global.f32 	[%rd29], %f2;
	add.s32 	%r29, %r29, %r12;
	setp.lt.s32 	%p12, %r29, %r16;
	@%p12 bra 	$L__BB1_15;
$L__BB1_16:
	setp.ne.s32 	%p13, %r2, 0;
	@%p13 bra 	$L__BB1_18;
	cvt.s64.s32 	%rd30, %r9;
	mul.wide.s32 	%rd31, %r9, 4;
	add.s64 	%rd32, %rd2, %rd31;
	mov.b32 	%r27, 1;
	st.global.u32 	[%rd32], %r27;
	add.s64 	%rd33, %rd1, %rd30;
	mov.b16 	%rs2, 1;
	st.global.u8 	[%rd33], %rs2;
$L__BB1_18:
	ret;

}
	// .globl	_Z29quest_cache_management_kernelPfS_S_S_PiPbPKfS3_S3_S3_S0_S0_iiiif
.visible .entry _Z29quest_cache_management_kernelPfS_S_S_PiPbPKfS3_S3_S3_S0_S0_iiiif(
	.param .u64 .ptr .align 1 _Z29quest_cache_management_kernelPfS_S_S_PiPbPKfS3_S3_S3_S0_S0_iiiif_param_0,
	.param .u64 .ptr .align 1 _Z29quest_cache_management_kernelPfS_S_S_PiPbPKfS3_S3_S3_S0_S0_iiiif_param_1,
	.param .u64 .ptr .align 1 _Z29quest_cache_management_kernelPfS_S_S_PiPbPKfS3_S3_S3_S0_S0_iiiif_param_2,
	.param .u64 .ptr .align 1 _Z29quest_cache_management_kernelPfS_S_S_PiPbPKfS3_S3_S3_S0_S0_iiiif_param_3,
	.param .u64 .ptr .align 1 _Z29quest_cache_management_kernelPfS_S_S_PiPbPKfS3_S3_S3_S0_S0_iiiif_param_4,
	.param .u64 .ptr .align 1 _Z29quest_cache_management_kernelPfS_S_S_PiPbPKfS3_S3_S3_S0_S0_iiiif_param_5,
	.param .u64 .ptr .align 1 _Z29quest_cache_management_kernelPfS_S_S_PiPbPKfS3_S3_S3_S0_S0_iiiif_param_6,
	.param .u64 .ptr .align 1 _Z29quest_cache_management_kernelPfS_S_S_PiPbPKfS3_S3_S3_S0_S0_iiiif_param_7,
	.param .u64 .ptr .align 1 _Z29quest_cache_management_kernelPfS_S_S_PiPbPKfS3_S3_S3_S0_S0_iiiif_param_8,
	.param .u64 .ptr .align 1 _Z29quest_cache_management_kernelPfS_S_S_PiPbPKfS3_S3_S3_S0_S0_iiiif_param_9,
	.param .u64 .ptr .align 1 _Z29quest_cache_management_kernelPfS_S_S_PiPbPKfS3_S3_S3_S0_S0_iiiif_param_10,
	.param .u64 .ptr .align 1 _Z29quest_cache_management_kernelPfS_S_S_PiPbPKfS3_S3_S3_S0_S0_iiiif_param_11,
	.param .u32 _Z29quest_cache_management_kernelPfS_S_S_PiPbPKfS3_S3_S3_S0_S0_iiiif_param_12,
	.param .u32 _Z29quest_cache_management_kernelPfS_S_S_PiPbPKfS3_S3_S3_S0_S0_iiiif_param_13,
	.param .u32 _Z29quest_cache_management_kernelPfS_S_S_PiPbPKfS3_S3_S3_S0_S0_iiiif_param_14,
	.param .u32 _Z29quest_cache_management_kernelPfS_S_S_PiPbPKfS3_S3_S3_S0_S0_iiiif_param_15,
	.param .f32 _Z29quest_cache_management_kernelPfS_S_S_PiPbPKfS3_S3_S3_S0_S0_iiiif_param_16
)
{
	.reg .pred 	%p<15>;
	.reg .b16 	%rs<3>;
	.reg .b32 	%r<34>;
	.reg .b32 	%f<17>;
	.reg .b64 	%rd<57>;
	// demoted variable
	.shared .align 4 .f32 _ZZ29quest_cache_management_kernelPfS_S_S_PiPbPKfS3_S3_S3_S0_S0_iiiifE13s_min_utility;
	// demoted variable
	.shared .align 4 .u32 _ZZ29quest_cache_management_kernelPfS_S_S_PiPbPKfS3_S3_S3_S0_S0_iiiifE14s_victim_index;
	// demoted variable
	.shared .align 4 .u32 _ZZ29quest_cache_management_kernelPfS_S_S_PiPbPKfS3_S3_S3_S0_S0_iiiifE13s_empty_index;
	ld.param.u64 	%rd17, [_Z29quest_cache_management_kernelPfS_S_S_PiPbPKfS3_S3_S3_S0_S0_iiiif_param_2];
	ld.param.u64 	%rd18, [_Z29quest_cache_management_kernelPfS_S_S_PiPbPKfS3_S3_S3_S0_S0_iiiif_param_3];
	ld.param.u64 	%rd19, [_Z29quest_cache_management_kernelPfS_S_S_PiPbPKfS3_S3_S3_S0_S0_iiiif_param_4];
	ld.param.u64 	%rd20, [_Z29quest_cache_management_kernelPfS_S_S_PiPbPKfS3_S3_S3_S0_S0_iiiif_param_5];
	ld.param.u32 	%r13, [_Z29quest_cache_management_kernelPfS_S_S_PiPbPKfS3_S3_S3_S0_S0_iiiif_param_12];
	ld.param.u32 	%r14, [_Z29quest_cache_management_kernelPfS_S_S_PiPbPKfS3_S3_S3_S0_S0_iiiif_param_13];
	ld.param.u32 	%r16, [_Z29quest_cache_management_kernelPfS_S_S_PiPbPKfS3_S3_S3_S0_S0_iiiif_param_14];
	ld.param.u32 	%r15, [_Z29quest_cache_management_kernelPfS_S_S_PiPbPKfS3_S3_S3_S0_S0_iiiif_param_15];
	cvta.to.global.u64 	%rd1, %rd20;
	cvta.to.global.u64 	%rd2, %rd19;
	cvta.to.global.u64 	%rd3, %rd18;
	cvta.to.global.u64 	%rd4, %rd17;
	mov.u32 	%r1, %ctaid.x;
	mov.u32 	%r2, %tid.x;
	setp.ge.s32 	%p1, %r1, %r16;
	@%p1 bra 	$L__BB2_20;
	setp.ne.s32 	%p2, %r2, 0;
	@%p2 bra 	$L__BB2_3;
	mov.b32 	%r17, 2139095039;
	st.shared.u32 	[_ZZ29quest_cache_management_kernelPfS_S_S_PiPbPKfS3_S3_S3_S0_S0_iiiifE13s_min_utility], %r17;
	mov.b32 	%r18, -1;
	st.shared.u32 	[_ZZ29quest_cache_management_kernelPfS_S_S_PiPbPKfS3_S3_S3_S0_S0_iiiifE14s_victim_index], %r18;
	st.shared.u32 	[_ZZ29quest_cache_management_kernelPfS_S_S_PiPbPKfS3_S3_S3_S0_S0_iiiifE13s_empty_index], %r18;
$L__BB2_3:
	bar.sync 	0;
	setp.ge.s32 	%p3, %r2, %r13;
	@%p3 bra 	$L__BB2_10;
	mov.u32 	%r3, %ntid.x;
	mov.u32 	%r31, %r2;
$L__BB2_5:
	cvt.s64.s32 	%rd21, %r31;
	add.s64 	%rd22, %rd1, %rd21;
	ld.global.u8 	%rs1, [%rd22];
	setp.ne.s16 	%p4, %rs1, 0;
	@%p4 bra 	$L__BB2_7;
	atom.shared.min.s32 	%r24, [_ZZ29quest_cache_management_kernelPfS_S_S_PiPbPKfS3_S3_S3_S0_S0_iiiifE13s_empty_index], %r31;
	bra.uni 	$L__BB2_9;
$L__BB2_7:
	mul.wide.s32 	%rd23, %r31, 4;
	add.s64 	%rd24, %rd2, %rd23;
	ld.global.u32 	%r19, [%rd24];
	sub.s32 	%r20, %r15, %r19;
	add.s64 	%rd25, %rd4, %rd23;
	ld.global.f32 	%f5, [%rd25];
	add.s64 	%rd26, %rd3, %rd23;
	ld.global.f32 	%f6, [%rd26];
	mul.f32 	%f7, %f5, %f6;
	cvt.rn.f32.s32 	%f8, %r20;
	add.f32 	%f9, %f8, 0f3F800000;
	div.rn.f32 	%f1, %f7, %f9;
	ld.shared.f32 	%f10, [_ZZ29quest_cache_management_kernelPfS_S_S_PiPbPKfS3_S3_S3_S0_S0_iiiifE13s_min_utility];
	setp.geu.f32 	%p5, %f1, %f10;
	@%p5 bra 	$L__BB2_9;
	mov.b32 	%r21, %f1;
	atom.shared.exch.b32 	%r22, [_ZZ29quest_cache_management_kernelPfS_S_S_PiPbPKfS3_S3_S3_S0_S0_iiiifE13s_min_utility], %r21;
	atom.shared.exch.b32 	%r23, [_ZZ29quest_cache_management_kernelPfS_S_S_PiPbPKfS3_S3_S3_S0_S0_iiiifE14s_victim_index], %r31;
$L__BB2_9:
	add.s32 	%r31, %r31, %r3;
	setp.lt.s32 	%p6, %r31, %r13;
	@%p6 bra 	$L__BB2_5;
$L__BB2_10:
	ld.param.u64 	%rd54, [_Z29quest_cache_management_kernelPfS_S_S_PiPbPKfS3_S3_S3_S0_S0_iiiif_param_9];
	ld.param.u64 	%rd53, [_Z29quest_cache_management_kernelPfS_S_S_PiPbPKfS3_S3_S3_S0_S0_iiiif_param_8];
	bar.sync 	0;
	cvta.to.global.u64 	%rd27, %rd53;
	mul.wide.u32 	%rd28, %r1, 4;
	add.s64 	%rd29, %rd27, %rd28;
	ld.global.nc.f32 	%f2, [%rd29];
	cvta.to.global.u64 	%rd30, %rd54;
	add.s64 	%rd31, %rd30, %rd28;
	ld.global.nc.f32 	%f3, [%rd31];
	ld.shared.u32 	%r32, [_ZZ29quest_cache_management_kernelPfS_S_S_PiPbPKfS3_S3_S3_S0_S0_iiiifE13s_empty_index];
	setp.ne.s32 	%p7, %r32, -1;
	@%p7 bra 	$L__BB2_12;
	ld.param.f32 	%f16, [_Z29quest_cache_management_kernelPfS_S_S_PiPbPKfS3_S3_S3_S0_S0_iiiif_param_16];
	ld.shared.f32 	%f11, [_ZZ29quest_cache_management_kernelPfS_S_S_PiPbPKfS3_S3_S3_S0_S0_iiiifE13s_min_utility];
	add.f32 	%f12, %f16, %f11;
	mul.f32 	%f13, %f2, %f3;
	setp.gt.f32 	%p8, %f13, %f12;
	ld.shared.u32 	%r25, [_ZZ29quest_cache_management_kernelPfS_S_S_PiPbPKfS3_S3_S3_S0_S0_iiiifE14s_victim_index];
	selp.b32 	%r32, %r25, -1, %p8;
$L__BB2_12:
	setp.ne.s32 	%p9, %r2, 0;
	@%p9 bra 	$L__BB2_14;
	ld.param.u64 	%rd56, [_Z29quest_cache_management_kernelPfS_S_S_PiPbPKfS3_S3_S3_S0_S0_iiiif_param_11];
	ld.param.u64 	%rd55, [_Z29quest_cache_management_kernelPfS_S_S_PiPbPKfS3_S3_S3_S0_S0_iiiif_param_10];
	ld.shared.u32 	%r26, [_ZZ29quest_cache_management_kernelPfS_S_S_PiPbPKfS3_S3_S3_S0_S0_iiiifE14s_victim_index];
	setp.eq.s32 	%p10, %r32, %r26;
	selp.b32 	%r27, %r26, -1, %p10;
	cvta.to.global.u64 	%rd32, %rd55;
	add.s64 	%rd34, %rd32, %rd28;
	st.global.u32 	[%rd34], %r27;
	cvta.to.global.u64 	%rd35, %rd56;
	add.s64 	%rd36, %rd35, %rd28;
	st.global.u32 	[%rd36], %r32;
$L__BB2_14:
	setp.eq.s32 	%p11, %r32, -1;
	@%p11 bra 	$L__BB2_20;
	setp.ge.s32 	%p12, %r2, %r14;
	@%p12 bra 	$L__BB2_18;
	ld.param.u64 	%rd52, [_Z29quest_cache_management_kernelPfS_S_S_PiPbPKfS3_S3_S3_S0_S0_iiiif_param_7];
	ld.param.u64 	%rd51, [_Z29quest_cache_management_kernelPfS_S_S_PiPbPKfS3_S3_S3_S0_S0_iiiif_param_6];
	ld.param.u64 	%rd50, [_Z29quest_cache_management_kernelPfS_S_S_PiPbPKfS3_S3_S3_S0_S0_iiiif_param_1];
	ld.param.u64 	%rd49, [_Z29quest_cache_management_kernelPfS_S_S_PiPbPKfS3_S3_S3_S0_S0_iiiif_param_0];
	mul.lo.s32 	%r9, %r14, %r1;
	mul.lo.s32 	%r10, %r32, %r14;
	cvta.to.global.u64 	%rd5, %rd51;
	cvta.to.global.u64 	%rd6, %rd49;
	cvta.to.global.u64 	%rd7, %rd52;
	cvta.to.global.u64 	%rd8, %rd50;
	mov.u32 	%r33, %r2;
$L__BB2_17:
	add.s32 	%r28, %r33, %r9;
	mul.wide.s32 	%rd37, %r28, 4;
	add.s64 	%rd38, %rd5, %rd37;
	ld.global.nc.f32 	%f14, [%rd38];
	add.s32 	%r29, %r33, %r10;
	mul.wide.s32 	%rd39, %r29, 4;
	add.s64 	%rd40, %rd6, %rd39;
	st.global.f32 	[%rd40], %f14;
	add.s64 	%rd41, %rd7, %rd37;
	ld.global.nc.f32 	%f15, [%rd41];
	add.s64 	%rd42, %rd8, %rd39;
	st.global.f32 	[%rd42], %f15;
	mov.u32 	%r30, %ntid.x;
	add.s32 	%r33, %r33, %r30;
	setp.lt.s32 	%p13, %r33, %r14;
	@%p13 bra 	$L__BB2_17;
$L__BB2_18:
	setp.ne.s32 	%p14, %r2, 0;
	@%p14 bra 	$L__BB2_20;
	cvt.s64.s32 	%rd43, %r32;
	mul.wide.s32 	%rd44, %r32, 4;
	add.s64 	%rd45, %rd4, %rd44;
	st.global.f32 	[%rd45], %f2;
	add.s64 	%rd46, %rd3, %rd44;
	st.global.f32 	[%rd46], %f3;
	add.s64 	%rd47, %rd2, %rd44;
	st.global.u32 	[%rd47], %r15;
	add.s64 	%rd48, %rd1, %rd43;
	mov.b16 	%rs2, 1;
	st.global.u8 	[%rd48], %rs2;
$L__BB2_20:
	ret;

}
	// .globl	_Z32adaptive_cache_management_kernelPfS_S_PiS0_PbPKfS3_S3_S0_S0_S_iiii
.visible .entry _Z32adaptive_cache_management_kernelPfS_S_PiS0_PbPKfS3_S3_S0_S0_S_iiii(
	.param .u64 .ptr .align 1 _Z32adaptive_cache_management_kernelPfS_S_PiS0_PbPKfS3_S3_S0_S0_S_iiii_param_0,
	.param .u64 .ptr .align 1 _Z32adaptive_cache_management_kernelPfS_S_PiS0_PbPKfS3_S3_S0_S0_S_iiii_param_1,
	.param .u64 .ptr .align 1 _Z32adaptive_cache_management_kernelPfS_S_PiS0_PbPKfS3_S3_S0_S0_S_iiii_param_2,
	.param .u64 .ptr .align 1 _Z32adaptive_cache_management_kernelPfS_S_PiS0_PbPKfS3_S3_S0_S0_S_iiii_param_3,
	.param .u64 .ptr .align 1 _Z32adaptive_cache_management_kernelPfS_S_PiS0_PbPKfS3_S3_S0_S0_S_iiii_param_4,
	.param .u64 .ptr .align 1 _Z32adaptive_cache_management_kernelPfS_S_PiS0_PbPKfS3_S3_S0_S0_S_iiii_param_5,
	.param .u64 .ptr .align 1 _Z32adaptive_cache_management_kernelPfS_S_PiS0_PbPKfS3_S3_S0_S0_S_iiii_param_6,
	.param .u64 .ptr .align 1 _Z32adaptive_cache_management_kernelPfS_S_PiS0_PbPKfS3_S3_S0_S0_S_iiii_param_7,
	.param .u64 .ptr .align 1 _Z32adaptive_cache_management_kernelPfS_S_PiS0_PbPKfS3_S3_S0_S0_S_iiii_param_8,
	.param .u64 .ptr .align 1 _Z32adaptive_cache_management_kernelPfS_S_PiS0_PbPKfS3_S3_S0_S0_S_iiii_param_9,
	.param .u64 .ptr .align 1 _Z32adaptive_cache_management_kernelPfS_S_PiS0_PbPKfS3_S3_S0_S0_S_iiii_param_10,
	.param .u64 .ptr .align 1 _Z32adaptive_cache_management_kernelPfS_S_PiS0_PbPKfS3_S3_S0_S0_S_iiii_param_11,
	.param .u32 _Z32adaptive_cache_management_kernelPfS_S_PiS0_PbPKfS3_S3_S0_S0_S_iiii_param_12,
	.param .u32 _Z32adaptive_cache_management_kernelPfS_S_PiS0_PbPKfS3_S3_S0_S0_S_iiii_param_13,
	.param .u32 _Z32adaptive_cache_management_kernelPfS_S_PiS0_PbPKfS3_S3_S0_S0_S_iiii_param_14,
	.param .u32 _Z32adaptive_cache_management_kernelPfS_S_PiS0_PbPKfS3_S3_S0_S0_S_iiii_param_15
)
{
	.reg .pred 	%p<14>;
	.reg .b16 	%rs<3>;
	.reg .b32 	%r<33>;
	.reg .b32 	%f<17>;
	.reg .b64 	%rd<51>;
	// demoted variable
	.shared .align 4 .f32 _ZZ32adaptive_cache_management_kernelPfS_S_PiS0_PbPKfS3_S3_S0_S0_S_iiiiE11s_min_score;
	// demoted variable
	.shared .align 4 .u32 _ZZ32adaptive_cache_management_kernelPfS_S_PiS0_PbPKfS3_S3_S0_S0_S_iiiiE14s_victim_index;
	// demoted variable
	.shared .align 4 .u32 _ZZ32adaptive_cache_management_kernelPfS_S_PiS0_PbPKfS3_S3_S0_S0_S_iiiiE13s_empty_index;
	ld.param.u64 	%rd11, [_Z32adaptive_cache_management_kernelPfS_S_PiS0_PbPKfS3_S3_S0_S0_S_iiii_param_1];
	ld.param.u64 	%rd18, [_Z32adaptive_cache_management_kernelPfS_S_PiS0_PbPKfS3_S3_S0_S0_S_iiii_param_2];
	ld.param.u64 	%rd19, [_Z32adaptive_cache_management_kernelPfS_S_PiS0_PbPKfS3_S3_S0_S0_S_iiii_param_3];
	ld.param.u64 	%rd20, [_Z32adaptive_cache_management_kernelPfS_S_PiS0_PbPKfS3_S3_S0_S0_S_iiii_param_4];
	ld.param.u64 	%rd21, [_Z32adaptive_cache_management_kernelPfS_S_PiS0_PbPKfS3_S3_S0_S0_S_iiii_param_5];
	ld.param.u64 	%rd13, [_Z32adaptive_cache_management_kernelPfS_S_PiS0_PbPKfS3_S3_S0_S0_S_iiii_param_7];
	ld.param.u64 	%rd15, [_Z32adaptive_cache_management_kernelPfS_S_PiS0_PbPKfS3_S3_S0_S0_S_iiii_param_9];
	ld.param.u64 	%rd16, [_Z32adaptive_cache_management_kernelPfS_S_PiS0_PbPKfS3_S3_S0_S0_S_iiii_param_10];
	ld.param.u64 	%rd17, [_Z32adaptive_cache_management_kernelPfS_S_PiS0_PbPKfS3_S3_S0_S0_S_iiii_param_11];
	ld.param.u32 	%r14, [_Z32adaptive_cache_management_kernelPfS_S_PiS0_PbPKfS3_S3_S0_S0_S_iiii_param_12];
	ld.param.u32 	%r15, [_Z32adaptive_cache_management_kernelPfS_S_PiS0_PbPKfS3_S3_S0_S0_S_iiii_param_13];
	ld.param.u32 	%r17, [_Z32adaptive_cache_management_kernelPfS_S_PiS0_PbPKfS3_S3_S0_S0_S_iiii_param_14];
	ld.param.u32 	%r16, [_Z32adaptive_cache_management_kernelPfS_S_PiS0_PbPKfS3_S3_S0_S0_S_iiii_param_15];
	cvta.to.global.u64 	%rd1, %rd21;
	cvta.to.global.u64 	%rd2, %rd20;
	cvta.to.global.u64 	%rd3, %rd19;
	cvta.to.global.u64 	%rd4, %rd18;
	mov.u32 	%r1, %ctaid.x;
	mov.u32 	%r2, %tid.x;
	setp.ge.s32 	%p1, %r1, %r17;
	@%p1 bra 	$L__BB3_18;
	setp.ne.s32 	%p2, %r2, 0;
	@%p2 bra 	$L__BB3_3;
	mov.b32 	%r18, 2139095039;
	st.shared.u32 	[_ZZ32adaptive_cache_management_kernelPfS_S_PiS0_PbPKfS3_S3_S0_S0_S_iiiiE11s_min_score], %r18;
	mov.b32 	%r19, -1;
	st.shared.u32 	[_ZZ32adaptive_cache_management_kernelPfS_S_PiS0_PbPKfS3_S3_S0_S0_S_iiiiE14s_victim_index], %r19;
	st.shared.u32 	[_ZZ32adaptive_cache_management_kernelPfS_S_PiS0_PbPKfS3_S3_S0_S0_S_iiiiE13s_empty_index], %r19;
$L__BB3_3:
	bar.sync 	0;
	setp.ge.s32 	%p3, %r2, %r14;
	@%p3 bra 	$L__BB3_10;
	cvta.to.global.u64 	%rd5, %rd17;
	mov.u32 	%r3, %ntid.x;
	mov.u32 	%r31, %r2;
$L__BB3_5:
	cvt.s64.s32 	%rd22, %r31;
	add.s64 	%rd23, %rd1, %rd22;
	ld.global.u8 	%rs1, [%rd23];
	setp.ne.s16 	%p4, %rs1, 0;
	@%p4 bra 	$L__BB3_7;
	atom.shared.min.s32 	%r26, [_ZZ32adaptive_cache_management_kernelPfS_S_PiS0_PbPKfS3_S3_S0_S0_S_iiiiE13s_empty_index], %r31;
	bra.uni 	$L__BB3_9;
$L__BB3_7:
	mul.wide.s32 	%rd24, %r31, 4;
	add.s64 	%rd25, %rd2, %rd24;
	ld.global.u32 	%r20, [%rd25];
	sub.s32 	%r21, %r16, %r20;
	cvt.rn.f32.s32 	%f2, %r21;
	add.f32 	%f3, %f2, 0f3F800000;
	rcp.rn.f32 	%f4, %f3;
	add.s64 	%rd26, %rd3, %rd24;
	ld.global.u32 	%r22, [%rd26];
	cvt.rn.f32.s32 	%f5, %r22;
	div.rn.f32 	%f6, %f5, 0f42C80000;
	add.s64 	%rd27, %rd4, %rd24;
	ld.global.f32 	%f7, [%rd27];
	ld.global.nc.f32 	%f8, [%rd5];
	ld.global.nc.f32 	%f9, [%rd5+4];
	mul.f32 	%f10, %f6, %f9;
	fma.rn.f32 	%f11, %f8, %f4, %f10;
	ld.global.nc.f32 	%f12, [%rd5+8];
	fma.rn.f32 	%f1, %f7, %f12, %f11;
	ld.shared.f32 	%f13, [_ZZ32adaptive_cache_management_kernelPfS_S_PiS0_PbPKfS3_S3_S0_S0_S_iiiiE11s_min_score];
	setp.geu.f32 	%p5, %f1, %f13;
	@%p5 bra 	$L__BB3_9;
	mov.b32 	%r23, %f1;
	atom.shared.exch.b32 	%r24, [_ZZ32adaptive_cache_management_kernelPfS_S_PiS0_PbPKfS3_S3_S0_S0_S_iiiiE11s_min_score], %r23;
	atom.shared.exch.b32 	%r25, [_ZZ32adaptive_cache_management_kernelPfS_S_PiS0_PbPKfS3_S3_S0_S0_S_iiiiE14s_victim_index], %r31;
$L__BB3_9:
	add.s32 	%r31, %r31, %r3;
	setp.lt.s32 	%p6, %r31, %r14;
	@%p6 bra 	$L__BB3_5;
$L__BB3_10:
	setp.ne.s32 	%p7, %r2, 0;
	bar.sync 	0;
	ld.shared.u32 	%r6, [_ZZ32adaptive_cache_management_kernelPfS_S_PiS0_PbPKfS3_S3_S0_S0_S_iiiiE13s_empty_index];
	setp.eq.s32 	%p8, %r6, -1;
	ld.shared.u32 	%r7, [_ZZ32adaptive_cache_management_kernelPfS_S_PiS0_PbPKfS3_S3_S0_S0_S_iiiiE14s_victim_index];
	selp.b32 	%r8, %r7, %r6, %p8;
	@%p7 bra 	$L__BB3_12;
	selp.b32 	%r27, %r7, -1, %p8;
	cvta.to.global.u64 	%rd28, %rd15;
	mul.wide.u32 	%rd29, %r1, 4;
	add.s64 	%rd30, %rd28, %rd29;
	st.global.u32 	[%rd30], %r27;
	cvta.to.global.u64 	%rd31, %rd16;
	add.s64 	%rd32, %rd31, %rd29;
	st.global.u32 	[%rd32], %r8;
$L__BB3_12:
	setp.eq.s32 	%p10, %r8, -1;
	@%p10 bra 	$L__BB3_18;
	setp.ge.s32 	%p11, %r2, %r15;
	@%p11 bra 	$L__BB3_16;
	ld.param.u64 	%rd49, [_Z32adaptive_cache_management_kernelPfS_S_PiS0_PbPKfS3_S3_S0_S0_S_iiii_param_6];
	ld.param.u64 	%rd48, [_Z32adaptive_cache_management_kernelPfS_S_PiS0_PbPKfS3_S3_S0_S0_S_iiii_param_0];
	mul.lo.s32 	%r9, %r15, %r1;
	mul.lo.s32 	%r10, %r8, %r15;
	mov.u32 	%r11, %ntid.x;
	cvta.to.global.u64 	%rd6, %rd49;
	cvta.to.global.u64 	%rd7, %rd48;
	cvta.to.global.u64 	%rd8, %rd13;
	cvta.to.global.u64 	%rd9, %rd11;
	mov.u32 	%r32, %r2;
$L__BB3_15:
	add.s32 	%r28, %r32, %r9;
	mul.wide.s32 	%rd33, %r28, 4;
	add.s64 	%rd34, %rd6, %rd33;
	ld.global.nc.f32 	%f14, [%rd34];
	add.s32 	%r29, %r32, %r10;
	mul.wide.s32 	%rd35, %r29, 4;
	add.s64 	%rd36, %rd7, %rd35;
	st.global.f32 	[%rd36], %f14;
	add.s64 	%rd37, %rd8, %rd33;
	ld.global.nc.f32 	%f15, [%rd37];
	add.s64 	%rd38, %rd9, %rd35;
	st.global.f32 	[%rd38], %f15;
	add.s32 	%r32, %r32, %r11;
	setp.lt.s32 	%p12, %r32, %r15;
	@%p12 bra 	$L__BB3_15;
$L__BB3_16:
	setp.ne.s32 	%p13, %r2, 0;
	@%p13 bra 	$L__BB3_18;
	ld.param.u64 	%rd50, [_Z32adaptive_cache_management_kernelPfS_S_PiS0_PbPKfS3_S3_S0_S0_S_iiii_param_8];
	cvta.to.global.u64 	%rd39, %rd50;
	mul.wide.u32 	%rd40, %r1, 4;
	add.s64 	%rd41, %rd39, %rd40;
	ld.global.nc.f32 	%f16, [%rd41];
	cvt.s64.s32 	%rd42, %r8;
	mul.wide.s32 	%rd43, %r8, 4;
	add.s64 	%rd44, %rd4, %rd43;
	st.global.f32 	[%rd44], %f16;
	add.s64 	%rd45, %rd3, %rd43;
	mov.b32 	%r30, 1;
	st.global.u32 	[%rd45], %r30;
	add.s64 	%rd46, %rd2, %rd43;
	st.global.u32 	[%rd46], %r16;
	add.s64 	%rd47, %rd1, %rd42;
	mov.b16 	%rs2, 1;
	st.global.u8 	[%rd47], %rs2;
$L__BB3_18:
	ret;

}
	// .globl	_Z26cache_access_update_kernelPiS_PKiii
.visible .entry _Z26cache_access_update_kernelPiS_PKiii(
	.param .u64 .ptr .align 1 _Z26cache_access_update_kernelPiS_PKiii_param_0,
	.param .u64 .ptr .align 1 _Z26cache_access_update_kernelPiS_PKiii_param_1,
	.param .u64 .ptr .align 1 _Z26cache_access_update_kernelPiS_PKiii_param_2,
	.param .u32 _Z26cache_access_update_kernelPiS_PKiii_param_3,
	.param .u32 _Z26cache_access_update_kernelPiS_PKiii_param_4
)
{
	.reg .pred 	%p<3>;
	.reg .b32 	%r<9>;
	.reg .b64 	%rd<12>;

	ld.param.u64 	%rd1, [_Z26cache_access_update_kernelPiS_PKiii_param_0];
	ld.param.u64 	%rd2, [_Z26cache_access_update_kernelPiS_PKiii_param_1];
	ld.param.u64 	%rd3, [_Z26cache_access_update_kernelPiS_PKiii_param_2];
	ld.param.u32 	%r4, [_Z26cache_access_update_kernelPiS_PKiii_param_3];
	ld.param.u32 	%r3, [_Z26cache_access_update_kernelPiS_PKiii_param_4];
	mov.u32 	%r5, %ctaid.x;
	mov.u32 	%r6, %ntid.x;
	mov.u32 	%r7, %tid.x;
	mad.lo.s32 	%r1, %r5, %r6, %r7;
	setp.ge.s32 	%p1, %r1, %r4;
	@%p1 bra 	$L__BB4_3;
	cvta.to.global.u64 	%rd4, %rd3;
	mul.wide.s32 	%rd5, %r1, 4;
	add.s64 	%rd6, %rd4, %rd5;
	ld.global.nc.u32 	%r2, [%rd6];
	setp.lt.s32 	%p2, %r2, 0;
	@%p2 bra 	$L__BB4_3;
	cvta.to.global.u64 	%rd7, %rd1;
	mul.wide.u32 	%rd8, %r2, 4;
	add.s64 	%rd9, %rd7, %rd8;
	atom.global.add.u32 	%r8, [%rd9], 1;
	cvta.to.global.u64 	%rd10, %rd2;
	add.s64 	%rd11, %rd10, %rd8;
	st.global.u32 	[%rd11], %r3;
$L__BB4_3:
	ret;

}
	// .globl	_Z23cache_compaction_kernelPfS_S_PiS0_PbS0_S0_ii
.visible .entry _Z23cache_compaction_kernelPfS_S_PiS0_PbS0_S0_ii(
	.param .u64 .ptr .align 1 _Z23cache_compaction_kernelPfS_S_PiS0_PbS0_S0_ii_param_0,
	.param .u64 .ptr .align 1 _Z23cache_compaction_kernelPfS_S_PiS0_PbS0_S0_ii_param_1,
	.param .u64 .ptr .align 1 _Z23cache_compaction_kernelPfS_S_PiS0_PbS0_S0_ii_param_2,
	.param .u64 .ptr .align 1 _Z23cache_compaction_kernelPfS_S_PiS0_PbS0_S0_ii_param_3,
	.param .u64 .ptr .align 1 _Z23cache_compaction_kernelPfS_S_PiS0_PbS0_S0_ii_param_4,
	.param .u64 .ptr .align 1 _Z23cache_compaction_kernelPfS_S_PiS0_PbS0_S0_ii_param_5,
	.param .u64 .ptr .align 1 _Z23cache_compaction_kernelPfS_S_PiS0_PbS0_S0_ii_param_6,
	.param .u64 .ptr .align 1 _Z23cache_compaction_kernelPfS_S_PiS0_PbS0_S0_ii_param_7,
	.param .u32 _Z23cache_compaction_kernelPfS_S_PiS0_PbS0_S0_ii_param_8,
	.param .u32 _Z23cache_compaction_kernelPfS_S_PiS0_PbS0_S0_ii_param_9
)
{
	.reg .pred 	%p<9>;
	.reg .b16 	%rs<3>;
	.reg .b32 	%r<21>;
	.reg .b32 	%f<4>;
	.reg .b64 	%rd<39>;
	// demoted variable
	.shared .align 4 .u32 _ZZ23cache_compaction_kernelPfS_S_PiS0_PbS0_S0_iiE13s_valid_count;
	// demoted variable
	.shared .align 4 .u32 _ZZ23cache_compaction_kernelPfS_S_PiS0_PbS0_S0_iiE11s_write_pos;
	ld.param.u64 	%rd5, [_Z23cache_compaction_kernelPfS_S_PiS0_PbS0_S0_ii_param_0];
	ld.param.u64 	%rd6, [_Z23cache_compaction_kernelPfS_S_PiS0_PbS0_S0_ii_param_1];
	ld.param.u64 	%rd7, [_Z23cache_compaction_kernelPfS_S_PiS0_PbS0_S0_ii_param_2];
	ld.param.u64 	%rd8, [_Z23cache_compaction_kernelPfS_S_PiS0_PbS0_S0_ii_param_3];
	ld.param.u64 	%rd9, [_Z23cache_compaction_kernelPfS_S_PiS0_PbS0_S0_ii_param_4];
	ld.param.u64 	%rd11, [_Z23cache_compaction_kernelPfS_S_PiS0_PbS0_S0_ii_param_5];
	ld.param.u64 	%rd12, [_Z23cache_compaction_kernelPfS_S_PiS0_PbS0_S0_ii_param_6];
	ld.param.u64 	%rd10, [_Z23cache_compaction_kernelPfS_S_PiS0_PbS0_S0_ii_param_7];
	ld.param.u32 	%r10, [_Z23cache_compaction_kernelPfS_S_PiS0_PbS0_S0_ii_param_8];
	ld.param.u32 	%r9, [_Z23cache_compaction_kernelPfS_S_PiS0_PbS0_S0_ii_param_9];
	cvta.to.global.u64 	%rd1, %rd12;
	cvta.to.global.u64 	%rd2, %rd11;
	mov.u32 	%r1, %tid.x;
	mov.u32 	%r2, %ctaid.x;
	setp.ge.s32 	%p1, %r2, %r10;
	@%p1 bra 	$L__BB5_14;
	setp.ne.s32 	%p2, %r1, 0;
	@%p2 bra 	$L__BB5_3;
	mov.b32 	%r11, 0;
	st.shared.u32 	[_ZZ23cache_compaction_kernelPfS_S_PiS0_PbS0_S0_iiE13s_valid_count], %r11;
	st.shared.u32 	[_ZZ23cache_compaction_kernelPfS_S_PiS0_PbS0_S0_iiE11s_write_pos], %r11;
$L__BB5_3:
	bar.sync 	0;
	cvt.u64.u32 	%rd13, %r2;
	add.s64 	%rd14, %rd2, %rd13;
	ld.global.u8 	%rs1, [%rd14];
	setp.eq.s16 	%p3, %rs1, 0;
	@%p3 bra 	$L__BB5_5;
	atom.shared.add.u32 	%r12, [_ZZ23cache_compaction_kernelPfS_S_PiS0_PbS0_S0_iiE13s_valid_count], 1;
$L__BB5_5:
	setp.eq.s16 	%p4, %rs1, 0;
	bar.sync 	0;
	@%p4 bra 	$L__BB5_11;
	atom.shared.add.u32 	%r3, [_ZZ23cache_compaction_kernelPfS_S_PiS0_PbS0_S0_iiE11s_write_pos], 1;
	mul.wide.u32 	%rd15, %r2, 4;
	add.s64 	%rd16, %rd1, %rd15;
	st.global.u32 	[%rd16], %r3;
	setp.ge.s32 	%p5, %r1, %r9;
	@%p5 bra 	$L__BB5_9;
	cvta.to.global.u64 	%rd3, %rd6;
	cvta.to.global.u64 	%rd4, %rd5;
	mul.lo.s32 	%r4, %r9, %r2;
	mul.lo.s32 	%r5, %r3, %r9;
	mov.u32 	%r6, %ntid.x;
	mov.u32 	%r20, %r1;
$L__BB5_8:
	add.s32 	%r13, %r20, %r4;
	mul.wide.s32 	%rd17, %r13, 4;
	add.s64 	%rd18, %rd4, %rd17;
	ld.global.f32 	%f1, [%rd18];
	add.s32 	%r14, %r20, %r5;
	mul.wide.s32 	%rd19, %r14, 4;
	add.s64 	%rd20, %rd4, %rd19;
	st.global.f32 	[%rd20], %f1;
	add.s64 	%rd21, %rd3, %rd17;
	ld.global.f32 	%f2, [%rd21];
	add.s64 	%rd22, %rd3, %rd19;
	st.global.f32 	[%rd22], %f2;
	add.s32 	%r20, %r20, %r6;
	setp.lt.s32 	%p6, %r20, %r9;
	@%p6 bra 	$L__BB5_8;
$L__BB5_9:
	setp.ne.s32 	%p7, %r1, 0;
	@%p7 bra 	$L__BB5_12;
	cvta.to.global.u64 	%rd23, %rd9;
	cvta.to.global.u64 	%rd24, %rd8;
	cvta.to.global.u64 	%rd25, %rd7;
	add.s64 	%rd27, %rd25, %rd15;
	ld.global.f32 	%f3, [%rd27];
	cvt.s64.s32 	%rd28, %r3;
	mul.wide.s32 	%rd29, %r3, 4;
	add.s64 	%rd30, %rd25, %rd29;
	st.global.f32 	[%rd30], %f3;
	add.s64 	%rd31, %rd24, %rd15;
	ld.global.u32 	%r15, [%rd31];
	add.s64 	%rd32, %rd24, %rd29;
	st.global.u32 	[%rd32], %r15;
	add.s64 	%rd33, %rd23, %rd15;
	ld.global.u32 	%r16, [%rd33];
	add.s64 	%rd34, %rd23, %rd29;
	st.global.u32 	[%rd34], %r16;
	add.s64 	%rd35, %rd2, %rd28;
	mov.b16 	%rs2, 1;
	st.global.u8 	[%rd35], %rs2;
	bra.uni 	$L__BB5_12;
$L__BB5_11:
	mul.wide.u32 	%rd36, %r2, 4;
	add.s64 	%rd37, %rd1, %rd36;
	mov.b32 	%r17, -1;
	st.global.u32 	[%rd37], %r17;
$L__BB5_12:
	or.b32  	%r18, %r2, %r1;
	setp.ne.s32 	%p8, %r18, 0;
	@%p8 bra 	$L__BB5_14;
	ld.shared.u32 	%r19, [_ZZ23cache_compaction_kernelPfS_S_PiS0_PbS0_S0_iiE13s_valid_count];
	cvta.to.global.u64 	%rd38, %rd10;
	st.global.u32 	[%rd38], %r19;
$L__BB5_14:
	ret;

}
	// .globl	_Z23cache_statistics_kernelPKbPKfPKiS4_Pfiii
.visible .entry _Z23cache_statistics_kernelPKbPKfPKiS4_Pfiii(
	.param .u64 .ptr .align 1 _Z23cache_statistics_kernelPKbPKfPKiS4_Pfiii_param_0,
	.param .u64 .ptr .align 1 _Z23cache_statistics_kernelPKbPKfPKiS4_Pfiii_param_1,
	.param .u64 .ptr .align 1 _Z23cache_statistics_kernelPKbPKfPKiS4_Pfiii_param_2,
	.param .u64 .ptr .align 1 _Z23cache_statistics_kernelPKbPKfPKiS4_Pfiii_param_3,
	.param .u64 .ptr .align 1 _Z23cache_statistics_kernelPKbPKfPKiS4_Pfiii_param_4,
	.param .u32 _Z23cache_statistics_kernelPKbPKfPKiS4_Pfiii_param_5,
	.param .u32 _Z23cache_statistics_kernelPKbPKfPKiS4_Pfiii_param_6,
	.param .u32 _Z23cache_statistics_kernelPKbPKfPKiS4_Pfiii_param_7
)
{
	.reg .pred 	%p<9>;
	.reg .b16 	%rs<3>;
	.reg .b32 	%r<16>;
	.reg .b32 	%f<29>;
	.reg .b64 	%rd<17>;
	// demoted variable
	.shared .align 4 .b8 _ZZ23cache_statistics_kernelPKbPKfPKiS4_PfiiiE7s_stats[24];
	// demoted variable
	.shared .align 4 .u32 _ZZ23cache_statistics_kernelPKbPKfPKiS4_PfiiiE13s_valid_count;
	ld.param.u64 	%rd6, [_Z23cache_statistics_kernelPKbPKfPKiS4_Pfiii_param_0];
	ld.param.u64 	%rd7, [_Z23cache_statistics_kernelPKbPKfPKiS4_Pfiii_param_1];
	ld.param.u64 	%rd8, [_Z23cache_statistics_kernelPKbPKfPKiS4_Pfiii_param_2];
	ld.param.u64 	%rd9, [_Z23cache_statistics_kernelPKbPKfPKiS4_Pfiii_param_3];
	ld.param.u64 	%rd10, [_Z23cache_statistics_kernelPKbPKfPKiS4_Pfiii_param_4];
	ld.param.u32 	%r6, [_Z23cache_statistics_kernelPKbPKfPKiS4_Pfiii_param_5];
	ld.param.u32 	%r7, [_Z23cache_statistics_kernelPKbPKfPKiS4_Pfiii_param_6];
	ld.param.u32 	%r8, [_Z23cache_statistics_kernelPKbPKfPKiS4_Pfiii_param_7];
	cvta.to.global.u64 	%rd1, %rd10;
	mov.u32 	%r1, %tid.x;
	setp.ne.s32 	%p1, %r1, 0;
	@%p1 bra 	$L__BB6_2;
	mov.b32 	%r9, 0;
	st.shared.u32 	[_ZZ23cache_statistics_kernelPKbPKfPKiS4_PfiiiE7s_stats], %r9;
	st.shared.u32 	[_ZZ23cache_statistics_kernelPKbPKfPKiS4_PfiiiE7s_stats+4], %r9;
	st.shared.u32 	[_ZZ23cache_statistics_kernelPKbPKfPKiS4_PfiiiE7s_stats+8], %r9;
	st.shared.u32 	[_ZZ23cache_statistics_kernelPKbPKfPKiS4_PfiiiE7s_stats+12], %r9;
	st.shared.u32 	[_ZZ23cache_statistics_kernelPKbPKfPKiS4_PfiiiE7s_stats+16], %r9;
	st.shared.u32 	[_ZZ23cache_statistics_kernelPKbPKfPKiS4_PfiiiE7s_stats+20], %r9;
	st.shared.u32 	[_ZZ23cache_statistics_kernelPKbPKfPKiS4_PfiiiE13s_valid_count], %r9;
$L__BB6_2:
	bar.sync 	0;
	setp.ge.s32 	%p2, %r1, %r6;
	@%p2 bra 	$L__BB6_7;
	mov.u32 	%r2, %ntid.x;
	cvta.to.global.u64 	%rd2, %rd6;
	cvta.to.global.u64 	%rd3, %rd7;
	cvta.to.global.u64 	%rd4, %rd8;
	cvta.to.global.u64 	%rd5, %rd9;
	mov.u32 	%r15, %r1;
$L__BB6_4:
	cvt.s64.s32 	%rd11, %r15;
	add.s64 	%rd12, %rd2, %rd11;
	ld.global.nc.u8 	%rs1, [%rd12];
	cvt.u16.u8 	%rs2, %rs1;
	setp.eq.s16 	%p3, %rs2, 0;
	@%p3 bra 	$L__BB6_6;
	atom.shared.add.u32 	%r10, [_ZZ23cache_statistics_kernelPKbPKfPKiS4_PfiiiE13s_valid_count], 1;
	mul.wide.s32 	%rd13, %r15, 4;
	add.s64 	%rd14, %rd3, %rd13;
	ld.global.nc.f32 	%f9, [%rd14];
	atom.shared.add.f32 	%f10, [_ZZ23cache_statistics_kernelPKbPKfPKiS4_PfiiiE7s_stats+4], %f9;
	add.s64 	%rd15, %rd4, %rd13;
	ld.global.nc.u32 	%r11, [%rd15];
	cvt.rn.f32.s32 	%f11, %r11;
	atom.shared.add.f32 	%f12, [_ZZ23cache_statistics_kernelPKbPKfPKiS4_PfiiiE7s_stats+8], %f11;
	add.s64 	%rd16, %rd5, %rd13;
	ld.global.nc.u32 	%r12, [%rd16];
	sub.s32 	%r13, %r7, %r12;
	cvt.rn.f32.s32 	%f13, %r13;
	atom.shared.add.f32 	%f14, [_ZZ23cache_statistics_kernelPKbPKfPKiS4_PfiiiE7s_stats+12], %f13;
$L__BB6_6:
	add.s32 	%r15, %r15, %r2;
	setp.lt.s32 	%p4, %r15, %r6;
	@%p4 bra 	$L__BB6_4;
$L__BB6_7:
	setp.ne.s32 	%p5, %r1, 0;
	bar.sync 	0;
	@%p5 bra 	$L__BB6_16;
	ld.shared.u32 	%r5, [_ZZ23cache_statistics_kernelPKbPKfPKiS4_PfiiiE13s_valid_count];
	cvt.rn.f32.s32 	%f1, %r5;
	cvt.rn.f32.s32 	%f2, %r6;
	setp.lt.s32 	%p6, %r8, 1;
	mov.f32 	%f26, 0f00000000;
	@%p6 bra 	$L__BB6_10;
	cvt.rn.f32.u32 	%f16, %r8;
	div.rn.f32 	%f26, %f1, %f16;
$L__BB6_10:
	st.global.f32 	[%rd1], %f26;
	setp.lt.s32 	%p7, %r5, 1;
	@%p7 bra 	$L__BB6_12;
	ld.shared.f32 	%f18, [_ZZ23cache_statistics_kernelPKbPKfPKiS4_PfiiiE7s_stats+4];
	div.rn.f32 	%f19, %f18, %f1;
	st.global.f32 	[%rd1+4], %f19;
	ld.shared.f32 	%f20, [_ZZ23cache_statistics_kernelPKbPKfPKiS4_PfiiiE7s_stats+8];
	div.rn.f32 	%f27, %f20, %f1;
	bra.uni 	$L__BB6_13;
$L__BB6_12:
	mov.b32 	%r14, 0;
	st.global.u32 	[%rd1+4], %r14;
	mov.f32 	%f27, 0f00000000;
$L__BB6_13:
	setp.lt.s32 	%p8, %r5, 1;
	st.global.f32 	[%rd1+8], %f27;
	mov.f32 	%f28, 0f00000000;
	@%p8 bra 	$L__BB6_15;
	ld.shared.f32 	%f22, [_ZZ23cache_statistics_kernelPKbPKfPKiS4_PfiiiE7s_stats+12];
	div.rn.f32 	%f28, %f22, %f1;
$L__BB6_15:
	div.rn.f32 	%f23, %f1, %f2;
	st.global.f32 	[%rd1+12], %f28;
	st.global.f32 	[%rd1+16], %f23;
	mov.f32 	%f24, 0f3F800000;
	sub.f32 	%f25, %f24, %f23;
	st.global.f32 	[%rd1+20], %f25;
$L__BB6_16:
	ret;

}


// ===== COMPILED SASS (sm_100) =====

	.target	sm_100

	.elftype	@"ET_EXEC"


//--------------------- .note.nv.tkinfo           --------------------------
	.section	.note.nv.tkinfo,"",@"SHT_NOTE"
	.sectionflags	@"SHF_NOTE_NV_TKINFO"
	.tkinfo
        /*0018*/ 	.word	0x00000002
        /*0030*/ 	.string	""
        /*0030*/ 	.string	"ptxas"
        /*0030*/ 	.string	"Cuda compilation tools, release 13.0, V13.0.88"
        /*0030*/ 	.string	"Build cuda_13.0.r13.0/compiler.36424714_0"
        /*0030*/ 	.string	"-arch sm_100 -m 64 "



//--------------------- .note.nv.cuinfo           --------------------------
	.section	.note.nv.cuinfo,"",@"SHT_NOTE"
	.sectionflags	@"SHF_NOTE_NV_CUINFO"
        /*0018*/ 	.short	0x0002
        /*001a*/ 	.short	0x0064
        /*001c*/ 	.short	0x0082
	.zero		2


//--------------------- .nv.info                  --------------------------
	.section	.nv.info,"",@"SHT_CUDA_INFO"
	.align	4


	//----- nvinfo : EIATTR_REGCOUNT
	.align		4
        /*0000*/ 	.byte	0x04, 0x2f
        /*0002*/ 	.short	(.L_1 - .L_0)
	.align		4
.L_0:
        /*0004*/ 	.word	index@(_Z27lru_cache_management_kernelPfS_PiPbPKfS3_S0_S0_iiii)
        /*0008*/ 	.word	0x00000017


	//----- nvinfo : EIATTR_FRAME_SIZE
	.align		4
.L_1:
        /*000c*/ 	.byte	0x04, 0x11
        /*000e*/ 	.short	(.L_3 - .L_2)
	.align		4
.L_2:
        /*0010*/ 	.word	index@(_Z27lru_cache_management_kernelPfS_PiPbPKfS3_S0_S0_iiii)
        /*0014*/ 	.word	0x00000000


	//----- nvinfo : EIATTR_REGCOUNT
	.align		4
.L_3:
        /*0018*/ 	.byte	0x04, 0x2f
        /*001a*/ 	.short	(.L_5 - .L_4)
	.align		4
.L_4:
        /*001c*/ 	.word	index@(_Z27lfu_cache_management_kernelPfS_PiPbPKfS3_S0_S0_iii)
        /*0020*/ 	.word	0x00000017


	//----- nvinfo : EIATTR_FRAME_SIZE
	.align		4
.L_5:
        /*0024*/ 	.byte	0x04, 0x11
        /*0026*/ 	.short	(.L_7 - .L_6)
	.align		4
.L_6:
        /*0028*/ 	.word	index@(_Z27lfu_cache_management_kernelPfS_PiPbPKfS3_S0_S0_iii)
        /*002c*/ 	.word	0x00000000


	//----- nvinfo : EIATTR_REGCOUNT
	.align		4
.L_7:
        /*0030*/ 	.byte	0x04, 0x2f
        /*0032*/ 	.short	(.L_9 - .L_8)
	.align		4
.L_8:
        /*0034*/ 	.word	index@(_Z29quest_cache_management_kernelPfS_S_S_PiPbPKfS3_S3_S3_S0_S0_iiiif)
        /*0038*/ 	.word	0x0000001a


	//----- nvinfo : EIATTR_FRAME_SIZE
	.align		4
.L_9:
        /*003c*/ 	.byte	0x04, 0x11
        /*003e*/ 	.short	(.L_11 - .L_10)
	.align		4
.L_10:
        /*0040*/ 	.word	index@($__internal_3_$__cuda_sm3x_div_rn_noftz_f32_slowpath)
        /*0044*/ 	.word	0x00000000


	//----- nvinfo : EIATTR_FRAME_SIZE
	.align		4
.L_11:
        /*0048*/ 	.byte	0x04, 0x11
        /*004a*/ 	.short	(.L_13 - .L_12)
	.align		4
.L_12:
        /*004c*/ 	.word	index@(_Z29quest_cache_management_kernelPfS_S_S_PiPbPKfS3_S3_S3_S0_S0_iiiif)
        /*0050*/ 	.word	0x00000000


	//----- nvinfo : EIATTR_REGCOUNT
	.align		4
.L_13:
        /*0054*/ 	.byte	0x04, 0x2f
        /*0056*/ 	.short	(.L_15 - .L_14)
	.align		4
.L_14:
        /*0058*/ 	.word	index@(_Z32adaptive_cache_management_kernelPfS_S_PiS0_PbPKfS3_S3_S0_S0_S_iiii)
        /*005c*/ 	.word	0x0000001a


	//----- nvinfo : EIATTR_FRAME_SIZE
	.align		4
.L_15:
        /*0060*/ 	.byte	0x04, 0x11
        /*0062*/ 	.short	(.L_17 - .L_16)
	.align		4
.L_16:
        /*0064*/ 	.word	index@($__internal_2_$__cuda_sm3x_div_rn_noftz_f32_slowpath)
        /*0068*/ 	.word	0x00000000


	//----- nvinfo : EIATTR_FRAME_SIZE
	.align		4
.L_17:
        /*006c*/ 	.byte	0x04, 0x11
        /*006e*/ 	.short	(.L_19 - .L_18)
	.align		4
.L_18:
        /*0070*/ 	.word	index@($__internal_1_$__cuda_sm20_rcp_rn_f32_slowpath)
        /*0074*/ 	.word	0x00000000


	//----- nvinfo : EIATTR_FRAME_SIZE
	.align		4
.L_19:
        /*0078*/ 	.byte	0x04, 0x11
        /*007a*/ 	.short	(.L_21 - .L_20)
	.align		4
.L_20:
        /*007c*/ 	.word	index@(_Z32adaptive_cache_management_kernelPfS_S_PiS0_PbPKfS3_S3_S0_S0_S_iiii)
        /*0080*/ 	.word	0x00000000


	//----- nvinfo : EIATTR_REGCOUNT
	.align		4
.L_21:
        /*0084*/ 	.byte	0x04, 0x2f
        /*0086*/ 	.short	(.L_23 - .L_22)
	.align		4
.L_22:
        /*0088*/ 	.word	index@(_Z26cache_access_update_kernelPiS_PKiii)
        /*008c*/ 	.word	0x0000000e


	//----- nvinfo : EIATTR_FRAME_SIZE
	.align		4
.L_23:
        /*0090*/ 	.byte	0x04, 0x11
        /*0092*/ 	.short	(.L_25 - .L_24)
	.align		4
.L_24:
        /*0094*/ 	.word	index@(_Z26cache_access_update_kernelPiS_PKiii)
        /*0098*/ 	.word	0x00000000


	//----- nvinfo : EIATTR_REGCOUNT
	.align		4
.L_25:
        /*009c*/ 	.byte	0x04, 0x2f
        /*009e*/ 	.short	(.L_27 - .L_26)
	.align		4
.L_26:
        /*00a0*/ 	.word	index@(_Z23cache_compaction_kernelPfS_S_PiS0_PbS0_S0_ii)
        /*00a4*/ 	.word	0x00000016


	//----- nvinfo : EIATTR_FRAME_SIZE
	.align		4
.L_27:
        /*00a8*/ 	.byte	0x04, 0x11
        /*00aa*/ 	.short	(.L_29 - .L_28)
	.align		4
.L_28:
        /*00ac*/ 	.word	index@(_Z23cache_compaction_kernelPfS_S_PiS0_PbS0_S0_ii)
        /*00b0*/ 	.word	0x00000000


	//----- nvinfo : EIATTR_REGCOUNT
	.align		4
.L_29:
        /*00b4*/ 	.byte	0x04, 0x2f
        /*00b6*/ 	.short	(.L_31 - .L_30)
	.align		4
.L_30:
        /*00b8*/ 	.word	index@(_Z23cache_statistics_kernelPKbPKfPKiS4_Pfiii)
        /*00bc*/ 	.word	0x00000012


	//----- nvinfo : EIATTR_FRAME_SIZE
	.align		4
.L_31:
        /*00c0*/ 	.byte	0x04, 0x11
        /*00c2*/ 	.short	(.L_33 - .L_32)
	.align		4
.L_32:
        /*00c4*/ 	.word	index@($__internal_0_$__cuda_sm3x_div_rn_noftz_f32_slowpath)
        /*00c8*/ 	.word	0x00000000


	//----- nvinfo : EIATTR_FRAME_SIZE
	.align		4
.L_33:
        /*00cc*/ 	.byte	0x04, 0x11
        /*00ce*/ 	.short	(.L_35 - .L_34)
	.align		4
.L_34:
        /*00d0*/ 	.word	index@(_Z23cache_statistics_kernelPKbPKfPKiS4_Pfiii)
        /*00d4*/ 	.word	0x00000000


	//----- nvinfo : EIATTR_MIN_STACK_SIZE
	.align		4
.L_35:
        /*00d8*/ 	.byte	0x04, 0x12
        /*00da*/ 	.short	(.L_37 - .L_36)
	.align		4
.L_36:
        /*00dc*/ 	.word	index@(_Z23cache_statistics_kernelPKbPKfPKiS4_Pfiii)
        /*00e0*/ 	.word	0x00000000


	//----- nvinfo : EIATTR_MIN_STACK_SIZE
	.align		4
.L_37:
        /*00e4*/ 	.byte	0x04, 0x12
        /*00e6*/ 	.short	(.L_39 - .L_38)
	.align		4
.L_38:
        /*00e8*/ 	.word	index@(_Z23cache_compaction_kernelPfS_S_PiS0_PbS0_S0_ii)
        /*00ec*/ 	.word	0x00000000


	//----- nvinfo : EIATTR_MIN_STACK_SIZE
	.align		4
.L_39:
        /*00f0*/ 	.byte	0x04, 0x12
        /*00f2*/ 	.short	(.L_41 - .L_40)
	.align		4
.L_40:
        /*00f4*/ 	.word	index@(_Z26cache_access_update_kernelPiS_PKiii)
        /*00f8*/ 	.word	0x00000000


	//----- nvinfo : EIATTR_MIN_STACK_SIZE
	.align		4
.L_41:
        /*00fc*/ 	.byte	0x04, 0x12
        /*00fe*/ 	.short	(.L_43 - .L_42)
	.align		4
.L_42:
        /*0100*/ 	.word	index@(_Z32adaptive_cache_management_kernelPfS_S_PiS0_PbPKfS3_S3_S0_S0_S_iiii)
        /*0104*/ 	.word	0x00000000


	//----- nvinfo : EIATTR_MIN_STACK_SIZE
	.align		4
.L_43:
        /*0108*/ 	.byte	0x04, 0x12
        /*010a*/ 	.short	(.L_45 - .L_44)
	.align		4
.L_44:
        /*010c*/ 	.word	index@(_Z29quest_cache_management_kernelPfS_S_S_PiPbPKfS3_S3_S3_S0_S0_iiiif)
        /*0110*/ 	.word	0x00000000


	//----- nvinfo : EIATTR_MIN_STACK_SIZE
	.align		4
.L_45:
        /*0114*/ 	.byte	0x04, 0x12
        /*0116*/ 	.short	(.L_47 - .L_46)
	.align		4
.L_46:
        /*0118*/ 	.word	index@(_Z27lfu_cache_management_kernelPfS_PiPbPKfS3_S0_S0_iii)
        /*011c*/ 	.word	0x00000000


	//----- nvinfo : EIATTR_MIN_STACK_SIZE
	.align		4
.L_47:
        /*0120*/ 	.byte	0x04, 0x12
        /*0122*/ 	.short	(.L_49 - .L_48)
	.align		4
.L_48:
        /*0124*/ 	.word	index@(_Z27lru_cache_management_kernelPfS_PiPbPKfS3_S0_S0_iiii)
        /*0128*/ 	.word	0x00000000
.L_49:


//--------------------- .nv.compat                --------------------------
	.section	.nv.compat,"",@"SHT_CUDA_COMPAT_INFO"
	.align	4
        /*0000*/ 	.byte	0x02, 0x09, 0x00, 0x00, 0x02, 0x02, 0x01, 0x00, 0x02, 0x05, 0x05, 0x00, 0x03, 0x07, 0x01, 0x01
        /*0010*/ 	.byte	0x02, 0x03, 0x00, 0x00, 0x02, 0x06, 0x01, 0x00, 0x04, 0x0b, 0x08, 0x00, 0x01, 0x00, 0x00, 0x00
        /*0020*/ 	.byte	0x00, 0x00, 0x00, 0x00


//--------------------- .nv.info._Z23cache_statistics_kernelPKbPKfPKiS4_Pfiii --------------------------
	.section	.nv.info._Z23cache_statistics_kernelPKbPKfPKiS4_Pfiii,"",@"SHT_CUDA_INFO"
	.sectionflags	@""
	.align	4


	//----- nvinfo : EIATTR_CUDA_API_VERSION
	.align		4
        /*0000*/ 	.byte	0x04, 0x37
        /*0002*/ 	.short	(.L_51 - .L_50)
.L_50:
        /*0004*/ 	.word	0x00000082


	//----- nvinfo : EIATTR_KPARAM_INFO
	.align		4
.L_51:
        /*0008*/ 	.byte	0x04, 0x17
        /*000a*/ 	.short	(.L_53 - .L_52)
.L_52:
        /*000c*/ 	.word	0x00000000
        /*0010*/ 	.short	0x0007
        /*0012*/ 	.short	0x0030
        /*0014*/ 	.byte	0x00, 0xf0, 0x11, 0x00


	//----- nvinfo : EIATTR_KPARAM_INFO
	.align		4
.L_53:
        /*0018*/ 	.byte	0x04, 0x17
        /*001a*/ 	.short	(.L_55 - .L_54)
.L_54:
        /*001c*/ 	.word	0x00000000
        /*0020*/ 	.short	0x0006
        /*0022*/ 	.short	0x002c
        /*0024*/ 	.byte	0x00, 0xf0, 0x11, 0x00


	//----- nvinfo : EIATTR_KPARAM_INFO
	.align		4
.L_55:
        /*0028*/ 	.byte	0x04, 0x17
        /*002a*/ 	.short	(.L_57 - .L_56)
.L_56:
        /*002c*/ 	.word	0x00000000
        /*0030*/ 	.short	0x0005
        /*0032*/ 	.short	0x0028
        /*0034*/ 	.byte	0x00, 0xf0, 0x11, 0x00


	//----- nvinfo : EIATTR_KPARAM_INFO
	.align		4
.L_57:
        /*0038*/ 	.byte	0x04, 0x17
        /*003a*/ 	.short	(.L_59 - .L_58)
.L_58:
        /*003c*/ 	.word	0x00000000
        /*0040*/ 	.short	0x0004
        /*0042*/ 	.short	0x0020
        /*0044*/ 	.byte	0x00, 0xf5, 0x21, 0x00


	//----- nvinfo : EIATTR_KPARAM_INFO
	.align		4
.L_59:
        /*0048*/ 	.byte	0x04, 0x17
        /*004a*/ 	.short	(.L_61 - .L_60)
.L_60:
        /*004c*/ 	.word	0x00000000
        /*0050*/ 	.short	0x0003
        /*0052*/ 	.short	0x0018
        /*0054*/ 	.byte	0x00, 0xf5, 0x21, 0x00


	//----- nvinfo : EIATTR_KPARAM_INFO
	.align		4
.L_61:
        /*0058*/ 	.byte	0x04, 0x17
        /*005a*/ 	.short	(.L_63 - .L_62)
.L_62:
        /*005c*/ 	.word	0x00000000
        /*0060*/ 	.short	0x0002
        /*0062*/ 	.short	0x0010
        /*0064*/ 	.byte	0x00, 0xf5, 0x21, 0x00


	//----- nvinfo : EIATTR_KPARAM_INFO
	.align		4
.L_63:
        /*0068*/ 	.byte	0x04, 0x17
        /*006a*/ 	.short	(.L_65 - .L_64)
.L_64:
        /*006c*/ 	.word	0x00000000
        /*0070*/ 	.short	0x0001
        /*0072*/ 	.short	0x0008
        /*0074*/ 	.byte	0x00, 0xf5, 0x21, 0x00


	//----- nvinfo : EIATTR_KPARAM_INFO
	.align		4
.L_65:
        /*0078*/ 	.byte	0x04, 0x17
        /*007a*/ 	.short	(.L_67 - .L_66)
.L_66:
        /*007c*/ 	.word	0x00000000
        /*0080*/ 	.short	0x0000
        /*0082*/ 	.short	0x0000
        /*0084*/ 	.byte	0x00, 0xf5, 0x21, 0x00


	//----- nvinfo : EIATTR_SPARSE_MMA_MASK
	.align		4
.L_67:
        /*0088*/ 	.byte	0x03, 0x50
        /*008a*/ 	.short	0x0000


	//----- nvinfo : EIATTR_MAXREG_COUNT
	.align		4
        /*008c*/ 	.byte	0x03, 0x1b
        /*008e*/ 	.short	0x00ff


	//----- nvinfo : EIATTR_NUM_BARRIERS
	.align		4
        /*0090*/ 	.byte	0x02, 0x4c
        /*0092*/ 	.byte	0x01
	.zero		1


	//----- nvinfo : EIATTR_MERCURY_ISA_VERSION
	.align		4
        /*0094*/ 	.byte	0x03, 0x5f
        /*0096*/ 	.short	0x0101


	//----- nvinfo : EIATTR_VRC_CTA_INIT_COUNT
	.align		4
        /*0098*/ 	.byte	0x02, 0x4a
	.zero		1
	.zero		1


	//----- nvinfo : EIATTR_EXIT_INSTR_OFFSETS
	.align		4
        /*009c*/ 	.byte	0x04, 0x1c
        /*009e*/ 	.short	(.L_69 - .L_68)


	//   ....[0]....
.L_68:
        /*00a0*/ 	.word	0x00000430


	//   ....[1]....
        /*00a4*/ 	.word	0x00000ac0


	//----- nvinfo : EIATTR_CRS_STACK_SIZE
	.align		4
.L_69:
        /*00a8*/ 	.byte	0x04, 0x1e
        /*00aa*/ 	.short	(.L_71 - .L_70)
.L_70:
        /*00ac*/ 	.word	0x00000000


	//----- nvinfo : EIATTR_CBANK_PARAM_SIZE
	.align		4
.L_71:
        /*00b0*/ 	.byte	0x03, 0x19
        /*00b2*/ 	.short	0x0034


	//----- nvinfo : EIATTR_PARAM_CBANK
	.align		4
        /*00b4*/ 	.byte	0x04, 0x0a
        /*00b6*/ 	.short	(.L_73 - .L_72)
	.align		4
.L_72:
        /*00b8*/ 	.word	index@(.nv.constant0._Z23cache_statistics_kernelPKbPKfPKiS4_Pfiii)
        /*00bc*/ 	.short	0x0380
        /*00be*/ 	.short	0x0034


	//----- nvinfo : EIATTR_SW_WAR
	.align		4
.L_73:
        /*00c0*/ 	.byte	0x04, 0x36
        /*00c2*/ 	.short	(.L_75 - .L_74)
.L_74:
        /*00c4*/ 	.word	0x00000008
.L_75:


//--------------------- .nv.info._Z23cache_compaction_kernelPfS_S_PiS0_PbS0_S0_ii --------------------------
	.section	.nv.info._Z23cache_compaction_kernelPfS_S_PiS0_PbS0_S0_ii,"",@"SHT_CUDA_INFO"
	.sectionflags	@""
	.align	4


	//----- nvinfo : EIATTR_CUDA_API_VERSION
	.align		4
        /*0000*/ 	.byte	0x04, 0x37
        /*0002*/ 	.short	(.L_77 - .L_76)
.L_76:
        /*0004*/ 	.word	0x00000082


	//----- nvinfo : EIATTR_KPARAM_INFO
	.align		4
.L_77:
        /*0008*/ 	.byte	0x04, 0x17
        /*000a*/ 	.short	(.L_79 - .L_78)
.L_78:
        /*000c*/ 	.word	0x00000000
        /*0010*/ 	.short	0x0009
        /*0012*/ 	.short	0x0044
        /*0014*/ 	.byte	0x00, 0xf0, 0x11, 0x00


	//----- nvinfo : EIATTR_KPARAM_INFO
	.align		4
.L_79:
        /*0018*/ 	.byte	0x04, 0x17
        /*001a*/ 	.short	(.L_81 - .L_80)
.L_80:
        /*001c*/ 	.word	0x00000000
        /*0020*/ 	.short	0x0008
        /*0022*/ 	.short	0x0040
        /*0024*/ 	.byte	0x00, 0xf0, 0x11, 0x00


	//----- nvinfo : EIATTR_KPARAM_INFO
	.align		4
.L_81:
        /*0028*/ 	.byte	0x04, 0x17
        /*002a*/ 	.short	(.L_83 - .L_82)
.L_82:
        /*002c*/ 	.word	0x00000000
        /*0030*/ 	.short	0x0007
        /*0032*/ 	.short	0x0038
        /*0034*/ 	.byte	0x00, 0xf5, 0x21, 0x00


	//----- nvinfo : EIATTR_KPARAM_INFO
	.align		4
.L_83:
        /*0038*/ 	.byte	0x04, 0x17
        /*003a*/ 	.short	(.L_85 - .L_84)
.L_84:
        /*003c*/ 	.word	0x00000000
        /*0040*/ 	.short	0x0006
        /*0042*/ 	.short	0x0030
        /*0044*/ 	.byte	0x00, 0xf5, 0x21, 0x00


	//----- nvinfo : EIATTR_KPARAM_INFO
	.align		4
.L_85:
        /*0048*/ 	.byte	0x04, 0x17
        /*004a*/ 	.short	(.L_87 - .L_86)
.L_86:
        /*004c*/ 	.word	0x00000000
        /*0050*/ 	.short	0x0005
        /*0052*/ 	.short	0x0028
        /*0054*/ 	.byte	0x00, 0xf5, 0x21, 0x00


	//----- nvinfo : EIATTR_KPARAM_INFO
	.align		4
.L_87:
        /*0058*/ 	.byte	0x04, 0x17
        /*005a*/ 	.short	(.L_89 - .L_88)
.L_88:
        /*005c*/ 	.word	0x00000000
        /*0060*/ 	.short	0x0004
        /*0062*/ 	.short	0x0020
        /*0064*/ 	.byte	0x00, 0xf5, 0x21, 0x00


	//----- nvinfo : EIATTR_KPARAM_INFO
	.align		4
.L_89:
        /*0068*/ 	.byte	0x04, 0x17
        /*006a*/ 	.short	(.L_91 - .L_90)
.L_90:
        /*006c*/ 	.word	0x00000000
        /*0070*/ 	.short	0x0003
        /*0072*/ 	.short	0x0018
        /*0074*/ 	.byte	0x00, 0xf5, 0x21, 0x00


	//----- nvinfo : EIATTR_KPARAM_INFO
	.align		4
.L_91:
        /*0078*/ 	.byte	0x04, 0x17
        /*007a*/ 	.short	(.L_93 - .L_92)
.L_92:
        /*007c*/ 	.word	0x00000000
        /*0080*/ 	.short	0x0002
        /*0082*/ 	.short	0x0010
        /*0084*/ 	.byte	0x00, 0xf5, 0x21, 0x00


	//----- nvinfo : EIATTR_KPARAM_INFO
	.align		4
.L_93:
        /*0088*/ 	.byte	0x04, 0x17
        /*008a*/ 	.short	(.L_95 - .L_94)
.L_94:
        /*008c*/ 	.word	0x00000000
        /*0090*/ 	.short	0x0001
        /*0092*/ 	.short	0x0008
        /*0094*/ 	.byte	0x00, 0xf5, 0x21, 0x00


	//----- nvinfo : EIATTR_KPARAM_INFO
	.align		4
.L_95:
        /*0098*/ 	.byte	0x04, 0x17
        /*009a*/ 	.short	(.L_97 - .L_96)
.L_96:
        /*009c*/ 	.word	0x00000000
        /*00a0*/ 	.short	0x0000
        /*00a2*/ 	.short	0x0000
        /*00a4*/ 	.byte	0x00, 0xf5, 0x21, 0x00


	//----- nvinfo : EIATTR_SPARSE_MMA_MASK
	.align		4
.L_97:
        /*00a8*/ 	.byte	0x03, 0x50
        /*00aa*/ 	.short	0x0000


	//----- nvinfo : EIATTR_MAXREG_COUNT
	.align		4
        /*00ac*/ 	.byte	0x03, 0x1b
        /*00ae*/ 	.short	0x00ff


	//----- nvinfo : EIATTR_NUM_BARRIERS
	.align		4
        /*00b0*/ 	.byte	0x02, 0x4c
        /*00b2*/ 	.byte	0x01
	.zero		1


	//----- nvinfo : EIATTR_MERCURY_ISA_VERSION
	.align		4
        /*00b4*/ 	.byte	0x03, 0x5f
        /*00b6*/ 	.short	0x0101


	//----- nvinfo : EIATTR_INT_WARP_WIDE_INSTR_OFFSETS
	.align		4
        /*00b8*/ 	.byte	0x04, 0x31
        /*00ba*/ 	.short	(.L_99 - .L_98)


	//   ....[0]....
.L_98:
        /*00bc*/ 	.word	0x000001c0


	//   ....[1]....
        /*00c0*/ 	.word	0x000002c0


	//----- nvinfo : EIATTR_VRC_CTA_INIT_COUNT
	.align		4
.L_99:
        /*00c4*/ 	.byte	0x02, 0x4a
	.zero		1
	.zero		1


	//----- nvinfo : EIATTR_EXIT_INSTR_OFFSETS
	.align		4
        /*00c8*/ 	.byte	0x04, 0x1c
        /*00ca*/ 	.short	(.L_101 - .L_100)


	//   ....[0]....
.L_100:
        /*00cc*/ 	.word	0x00000040


	//   ....[1]....
        /*00d0*/ 	.word	0x000005e0


	//   ....[2]....
        /*00d4*/ 	.word	0x00000650


	//----- nvinfo : EIATTR_CRS_STACK_SIZE
	.align		4
.L_101:
        /*00d8*/ 	.byte	0x04, 0x1e
        /*00da*/ 	.short	(.L_103 - .L_102)
.L_102:
        /*00dc*/ 	.word	0x00000000


	//----- nvinfo : EIATTR_CBANK_PARAM_SIZE
	.align		4
.L_103:
        /*00e0*/ 	.byte	0x03, 0x19
        /*00e2*/ 	.short	0x0048


	//----- nvinfo : EIATTR_PARAM_CBANK
	.align		4
        /*00e4*/ 	.byte	0x04, 0x0a
        /*00e6*/ 	.short	(.L_105 - .L_104)
	.align		4
.L_104:
        /*00e8*/ 	.word	index@(.nv.constant0._Z23cache_compaction_kernelPfS_S_PiS0_PbS0_S0_ii)
        /*00ec*/ 	.short	0x0380
        /*00ee*/ 	.short	0x0048


	//----- nvinfo : EIATTR_SW_WAR
	.align		4
.L_105:
        /*00f0*/ 	.byte	0x04, 0x36
        /*00f2*/ 	.short	(.L_107 - .L_106)
.L_106:
        /*00f4*/ 	.word	0x00000008
.L_107:


//--------------------- .nv.info._Z26cache_access_update_kernelPiS_PKiii --------------------------
	.section	.nv.info._Z26cache_access_update_kernelPiS_PKiii,"",@"SHT_CUDA_INFO"
	.sectionflags	@""
	.align	4


	//----- nvinfo : EIATTR_CUDA_API_VERSION
	.align		4
        /*0000*/ 	.byte	0x04, 0x37
        /*0002*/ 	.short	(.L_109 - .L_108)
.L_108:
        /*0004*/ 	.word	0x00000082


	//----- nvinfo : EIATTR_KPARAM_INFO
	.align		4
.L_109:
        /*0008*/ 	.byte	0x04, 0x17
        /*000a*/ 	.short	(.L_111 - .L_110)
.L_110:
        /*000c*/ 	.word	0x00000000
        /*0010*/ 	.short	0x0004
        /*0012*/ 	.short	0x001c
        /*0014*/ 	.byte	0x00, 0xf0, 0x11, 0x00


	//----- nvinfo : EIATTR_KPARAM_INFO
	.align		4
.L_111:
        /*0018*/ 	.byte	0x04, 0x17
        /*001a*/ 	.short	(.L_113 - .L_112)
.L_112:
        /*001c*/ 	.word	0x00000000
        /*0020*/ 	.short	0x0003
        /*0022*/ 	.short	0x0018
        /*0024*/ 	.byte	0x00, 0xf0, 0x11, 0x00


	//----- nvinfo : EIATTR_KPARAM_INFO
	.align		4
.L_113:
        /*0028*/ 	.byte	0x04, 0x17
        /*002a*/ 	.short	(.L_115 - .L_114)
.L_114:
        /*002c*/ 	.word	0x00000000
        /*0030*/ 	.short	0x0002
        /*0032*/ 	.short	0x0010
        /*0034*/ 	.byte	0x00, 0xf5, 0x21, 0x00


	//----- nvinfo : EIATTR_KPARAM_INFO
	.align		4
.L_115:
        /*0038*/ 	.byte	0x04, 0x17
        /*003a*/ 	.short	(.L_117 - .L_116)
.L_116:
        /*003c*/ 	.word	0x00000000
        /*0040*/ 	.short	0x0001
        /*0042*/ 	.short	0x0008
        /*0044*/ 	.byte	0x00, 0xf5, 0x21, 0x00


	//----- nvinfo : EIATTR_KPARAM_INFO
	.align		4
.L_117:
        /*0048*/ 	.byte	0x04, 0x17
        /*004a*/ 	.short	(.L_119 - .L_118)
.L_118:
        /*004c*/ 	.word	0x00000000
        /*0050*/ 	.short	0x0000
        /*0052*/ 	.short	0x0000
        /*0054*/ 	.byte	0x00, 0xf5, 0x21, 0x00


	//----- nvinfo : EIATTR_SPARSE_MMA_MASK
	.align		4
.L_119:
        /*0058*/ 	.byte	0x03, 0x50
        /*005a*/ 	.short	0x0000


	//----- nvinfo : EIATTR_MAXREG_COUNT
	.align		4
        /*005c*/ 	.byte	0x03, 0x1b
        /*005e*/ 	.short	0x00ff


	//----- nvinfo : EIATTR_MERCURY_ISA_VERSION
	.align		4
        /*0060*/ 	.byte	0x03, 0x5f
        /*0062*/ 	.short	0x0101


	//----- nvinfo : EIATTR_VRC_CTA_INIT_COUNT
	.align		4
        /*0064*/ 	.byte	0x02, 0x4a
	.zero		1
	.zero		1


	//----- nvinfo : EIATTR_EXIT_INSTR_OFFSETS
	.align		4
        /*0068*/ 	.byte	0x04, 0x1c
        /*006a*/ 	.short	(.L_121 - .L_120)


	//   ....[0]....
.L_120:
        /*006c*/ 	.word	0x00000070


	//   ....[1]....
        /*0070*/ 	.word	0x000000d0


	//   ....[2]....
        /*0074*/ 	.word	0x00000160


	//----- nvinfo : EIATTR_CBANK_PARAM_SIZE
	.align		4
.L_121:
        /*0078*/ 	.byte	0x03, 0x19
        /*007a*/ 	.short	0x0020


	//----- nvinfo : EIATTR_PARAM_CBANK
	.align		4
        /*007c*/ 	.byte	0x04, 0x0a
        /*007e*/ 	.short	(.L_123 - .L_122)
	.align		4
.L_122:
        /*0080*/ 	.word	index@(.nv.constant0._Z26cache_access_update_kernelPiS_PKiii)
        /*0084*/ 	.short	0x0380
        /*0086*/ 	.short	0x0020


	//----- nvinfo : EIATTR_SW_WAR
	.align		4
.L_123:
        /*0088*/ 	.byte	0x04, 0x36
        /*008a*/ 	.short	(.L_125 - .L_124)
.L_124:
        /*008c*/ 	.word	0x00000008
.L_125:


//--------------------- .nv.info._Z32adaptive_cache_management_kernelPfS_S_PiS0_PbPKfS3_S3_S0_S0_S_iiii --------------------------
	.section	.nv.info._Z32adaptive_cache_management_kernelPfS_S_PiS0_PbPKfS3_S3_S0_S0_S_iiii,"",@"SHT_CUDA_INFO"
	.sectionflags	@""
	.align	4


	//----- nvinfo : EIATTR_CUDA_API_VERSION
	.align		4
        /*0000*/ 	.byte	0x04, 0x37
        /*0002*/ 	.short	(.L_127 - .L_126)
.L_126:
        /*0004*/ 	.word	0x00000082


	//----- nvinfo : EIATTR_KPARAM_INFO
	.align		4
.L_127:
        /*0008*/ 	.byte	0x04, 0x17
        /*000a*/ 	.short	(.L_129 - .L_128)
.L_128:
        /*000c*/ 	.word	0x00000000
        /*0010*/ 	.short	0x000f
        /*0012*/ 	.short	0x006c
        /*0014*/ 	.byte	0x00, 0xf0, 0x11, 0x00


	//----- nvinfo : EIATTR_KPARAM_INFO
	.align		4
.L_129:
        /*0018*/ 	.byte	0x04, 0x17
        /*001a*/ 	.short	(.L_131 - .L_130)
.L_130:
        /*001c*/ 	.word	0x00000000
        /*0020*/ 	.short	0x000e
        /*0022*/ 	.short	0x0068
        /*0024*/ 	.byte	0x00, 0xf0, 0x11, 0x00


	//----- nvinfo : EIATTR_KPARAM_INFO
	.align		4
.L_131:
        /*0028*/ 	.byte	0x04, 0x17
        /*002a*/ 	.short	(.L_133 - .L_132)
.L_132:
        /*002c*/ 	.word	0x00000000
        /*0030*/ 	.short	0x000d
        /*0032*/ 	.short	0x0064
        /*0034*/ 	.byte	0x00, 0xf0, 0x11, 0x00


	//----- nvinfo : EIATTR_KPARAM_INFO
	.align		4
.L_133:
        /*0038*/ 	.byte	0x04, 0x17
        /*003a*/ 	.short	(.L_135 - .L_134)
.L_134:
        /*003c*/ 	.word	0x00000000
        /*0040*/ 	.short	0x000c
        /*0042*/ 	.short	0x0060
        /*0044*/ 	.byte	0x00, 0xf0, 0x11, 0x00


	//----- nvinfo : EIATTR_KPARAM_INFO
	.align		4
.L_135:
        /*0048*/ 	.byte	0x04, 0x17
        /*004a*/ 	.short	(.L_137 - .L_136)
.L_136:
        /*004c*/ 	.word	0x00000000
        /*0050*/ 	.short	0x000b
        /*0052*/ 	.short	0x0058
        /*0054*/ 	.byte	0x00, 0xf5, 0x21, 0x00


	//----- nvinfo : EIATTR_KPARAM_INFO
	.align		4
.L_137:
        /*0058*/ 	.byte	0x04, 0x17
        /*005a*/ 	.short	(.L_139 - .L_138)
.L_138:
        /*005c*/ 	.word	0x00000000
        /*0060*/ 	.short	0x000a
        /*0062*/ 	.short	0x0050
        /*0064*/ 	.byte	0x00, 0xf5, 0x21, 0x00


	//----- nvinfo : EIATTR_KPARAM_INFO
	.align		4
.L_139:
        /*0068*/ 	.byte	0x04, 0x17
        /*006a*/ 	.short	(.L_141 - .L_140)
.L_140:
        /*006c*/ 	.word	0x00000000
        /*0070*/ 	.short	0x0009
        /*0072*/ 	.short	0x0048
        /*0074*/ 	.byte	0x00, 0xf5, 0x21, 0x00


	//----- nvinfo : EIATTR_KPARAM_INFO
	.align		4
.L_141:
        /*0078*/ 	.byte	0x04, 0x17
        /*007a*/ 	.short	(.L_143 - .L_142)
.L_142:
        /*007c*/ 	.word	0x00000000
        /*0080*/ 	.short	0x0008
        /*0082*/ 	.short	0x0040
        /*0084*/ 	.byte	0x00, 0xf5, 0x21, 0x00


	//----- nvinfo : EIATTR_KPARAM_INFO
	.align		4
.L_143:
        /*0088*/ 	.byte	0x04, 0x17
        /*008a*/ 	.short	(.L_145 - .L_144)
.L_144:
        /*008c*/ 	.word	0x00000000
        /*0090*/ 	.short	0x0007
        /*0092*/ 	.short	0x0038
        /*0094*/ 	.byte	0x00, 0xf5, 0x21, 0x00


	//----- nvinfo : EIATTR_KPARAM_INFO
	.align		4
.L_145:
        /*0098*/ 	.byte	0x04, 0x17
        /*009a*/ 	.short	(.L_147 - .L_146)
.L_146:
        /*009c*/ 	.word	0x00000000
        /*00a0*/ 	.short	0x0006
        /*00a2*/ 	.short	0x0030
        /*00a4*/ 	.byte	0x00, 0xf5, 0x21, 0x00


	//----- nvinfo : EIATTR_KPARAM_INFO
	.align		4
.L_147:
        /*00a8*/ 	.byte	0x04, 0x17
        /*00aa*/ 	.short	(.L_149 - .L_148)
.L_148:
        /*00ac*/ 	.word	0x00000000
        /*00b0*/ 	.short	0x0005
        /*00b2*/ 	.short	0x0028
        /*00b4*/ 	.byte	0x00, 0xf5, 0x21, 0x00


	//----- nvinfo : EIATTR_KPARAM_INFO
	.align		4
.L_149:
        /*00b8*/ 	.byte	0x04, 0x17
        /*00ba*/ 	.short	(.L_151 - .L_150)
.L_150:
        /*00bc*/ 	.word	0x00000000
        /*00c0*/ 	.short	0x0004
        /*00c2*/ 	.short	0x0020
        /*00c4*/ 	.byte	0x00, 0xf5, 0x21, 0x00


	//----- nvinfo : EIATTR_KPARAM_INFO
	.align		4
.L_151:
        /*00c8*/ 	.byte	0x04, 0x17
        /*00ca*/ 	.short	(.L_153 - .L_152)
.L_152:
        /*00cc*/ 	.word	0x00000000
        /*00d0*/ 	.short	0x0003
        /*00d2*/ 	.short	0x0018
        /*00d4*/ 	.byte	0x00, 0xf5, 0x21, 0x00


	//----- nvinfo : EIATTR_KPARAM_INFO
	.align		4
.L_153:
        /*00d8*/ 	.byte	0x04, 0x17
        /*00da*/ 	.short	(.L_155 - .L_154)
.L_154:
        /*00dc*/ 	.word	0x00000000
        /*00e0*/ 	.short	0x0002
        /*00e2*/ 	.short	0x0010
        /*00e4*/ 	.byte	0x00, 0xf5, 0x21, 0x00


	//----- nvinfo : EIATTR_KPARAM_INFO
	.align		4
.L_155:
        /*00e8*/ 	.byte	0x04, 0x17
        /*00ea*/ 	.short	(.L_157 - .L_156)
.L_156:
        /*00ec*/ 	.word	0x00000000
        /*00f0*/ 	.short	0x0001
        /*00f2*/ 	.short	0x0008
        /*00f4*/ 	.byte	0x00, 0xf5, 0x21, 0x00


	//----- nvinfo : EIATTR_KPARAM_INFO
	.align		4
.L_157:
        /*00f8*/ 	.byte	0x04, 0x17
        /*00fa*/ 	.short	(.L_159 - .L_158)
.L_158:
        /*00fc*/ 	.word	0x00000000
        /*0100*/ 	.short	0x0000
        /*0102*/ 	.short	0x0000
        /*0104*/ 	.byte	0x00, 0xf5, 0x21, 0x00


	//----- nvinfo : EIATTR_SPARSE_MMA_MASK
	.align		4
.L_159:
        /*0108*/ 	.byte	0x03, 0x50
        /*010a*/ 	.short	0x0000


	//----- nvinfo : EIATTR_MAXREG_COUNT
	.align		4
        /*010c*/ 	.byte	0x03, 0x1b
        /*010e*/ 	.short	0x00ff


	//----- nvinfo : EIATTR_NUM_BARRIERS
	.align		4
        /*0110*/ 	.byte	0x02, 0x4c
        /*0112*/ 	.byte	0x01
	.zero		1


	//----- nvinfo : EIATTR_MERCURY_ISA_VERSION
	.align		4
        /*0114*/ 	.byte	0x03, 0x5f
        /*0116*/ 	.short	0x0101


	//----- nvinfo : EIATTR_INT_WARP_WIDE_INSTR_OFFSETS
	.align		4
        /*0118*/ 	.byte	0x04, 0x31
        /*011a*/ 	.short	(.L_161 - .L_160)


	//   ....[0]....
.L_160:
        /*011c*/ 	.word	0x00000240


	//   ....[1]....
        /*0120*/ 	.word	0x00000250


	//----- nvinfo : EIATTR_VRC_CTA_INIT_COUNT
	.align		4
.L_161:
        /*0124*/ 	.byte	0x02, 0x4a
	.zero		1
	.zero		1


	//----- nvinfo : EIATTR_EXIT_INSTR_OFFSETS
	.align		4
        /*0128*/ 	.byte	0x04, 0x1c
        /*012a*/ 	.short	(.L_163 - .L_162)


	//   ....[0]....
.L_162:
        /*012c*/ 	.word	0x00000040


	//   ....[1]....
        /*0130*/ 	.word	0x000007a0


	//   ....[2]....
        /*0134*/ 	.word	0x00000930


	//   ....[3]....
        /*0138*/ 	.word	0x00000a80


	//----- nvinfo : EIATTR_CRS_STACK_SIZE
	.align		4
.L_163:
        /*013c*/ 	.byte	0x04, 0x1e
        /*013e*/ 	.short	(.L_165 - .L_164)
.L_164:
        /*0140*/ 	.word	0x00000000


	//----- nvinfo : EIATTR_CBANK_PARAM_SIZE
	.align		4
.L_165:
        /*0144*/ 	.byte	0x03, 0x19
        /*0146*/ 	.short	0x0070


	//----- nvinfo : EIATTR_PARAM_CBANK
	.align		4
        /*0148*/ 	.byte	0x04, 0x0a
        /*014a*/ 	.short	(.L_167 - .L_166)
	.align		4
.L_166:
        /*014c*/ 	.word	index@(.nv.constant0._Z32adaptive_cache_management_kernelPfS_S_PiS0_PbPKfS3_S3_S0_S0_S_iiii)
        /*0150*/ 	.short	0x0380
        /*0152*/ 	.short	0x0070


	//----- nvinfo : EIATTR_SW_WAR
	.align		4
.L_167:
        /*0154*/ 	.byte	0x04, 0x36
        /*0156*/ 	.short	(.L_169 - .L_168)
.L_168:
        /*0158*/ 	.word	0x00000008
.L_169:


//--------------------- .nv.info._Z29quest_cache_management_kernelPfS_S_S_PiPbPKfS3_S3_S3_S0_S0_iiiif --------------------------
	.section	.nv.info._Z29quest_cache_management_kernelPfS_S_S_PiPbPKfS3_S3_S3_S0_S0_iiiif,"",@"SHT_CUDA_INFO"
	.sectionflags	@""
	.align	4


	//----- nvinfo : EIATTR_CUDA_API_VERSION
	.align		4
        /*0000*/ 	.byte	0x04, 0x37
        /*0002*/ 	.short	(.L_171 - .L_170)
.L_170:
        /*0004*/ 	.word	0x00000082


	//----- nvinfo : EIATTR_KPARAM_INFO
	.align		4
.L_171:
        /*0008*/ 	.byte	0x04, 0x17
        /*000a*/ 	.short	(.L_173 - .L_172)
.L_172:
        /*000c*/ 	.word	0x00000000
        /*0010*/ 	.short	0x0010
        /*0012*/ 	.short	0x0070
        /*0014*/ 	.byte	0x00, 0xf0, 0x11, 0x00


	//----- nvinfo : EIATTR_KPARAM_INFO
	.align		4
.L_173:
        /*0018*/ 	.byte	0x04, 0x17
        /*001a*/ 	.short	(.L_175 - .L_174)
.L_174:
        /*001c*/ 	.word	0x00000000
        /*0020*/ 	.short	0x000f
        /*0022*/ 	.short	0x006c
        /*0024*/ 	.byte	0x00, 0xf0, 0x11, 0x00


	//----- nvinfo : EIATTR_KPARAM_INFO
	.align		4
.L_175:
        /*0028*/ 	.byte	0x04, 0x17
        /*002a*/ 	.short	(.L_177 - .L_176)
.L_176:
        /*002c*/ 	.word	0x00000000
        /*0030*/ 	.short	0x000e
        /*0032*/ 	.short	0x0068
        /*0034*/ 	.byte	0x00, 0xf0, 0x11, 0x00


	//----- nvinfo : EIATTR_KPARAM_INFO
	.align		4
.L_177:
        /*0038*/ 	.byte	0x04, 0x17
        /*003a*/ 	.short	(.L_179 - .L_178)
.L_178:
        /*003c*/ 	.word	0x00000000
        /*0040*/ 	.short	0x000d
        /*0042*/ 	.short	0x0064
        /*0044*/ 	.byte	0x00, 0xf0, 0x11, 0x00


	//----- nvinfo : EIATTR_KPARAM_INFO
	.align		4
.L_179:
        /*0048*/ 	.byte	0x04, 0x17
        /*004a*/ 	.short	(.L_181 - .L_180)
.L_180:
        /*004c*/ 	.word	0x00000000
        /*0050*/ 	.short	0x000c
        /*0052*/ 	.short	0x0060
        /*0054*/ 	.byte	0x00, 0xf0, 0x11, 0x00


	//----- nvinfo : EIATTR_KPARAM_INFO
	.align		4
.L_181:
        /*0058*/ 	.byte	0x04, 0x17
        /*005a*/ 	.short	(.L_183 - .L_182)
.L_182:
        /*005c*/ 	.word	0x00000000
        /*0060*/ 	.short	0x000b
        /*0062*/ 	.short	0x0058
        /*0064*/ 	.byte	0x00, 0xf5, 0x21, 0x00


	//----- nvinfo : EIATTR_KPARAM_INFO
	.align		4
.L_183:
        /*0068*/ 	.byte	0x04, 0x17
        /*006a*/ 	.short	(.L_185 - .L_184)
.L_184:
        /*006c*/ 	.word	0x00000000
        /*0070*/ 	.short	0x000a
        /*0072*/ 	.short	0x0050
        /*0074*/ 	.byte	0x00, 0xf5, 0x21, 0x00


	//----- nvinfo : EIATTR_KPARAM_INFO
	.align		4
.L_185:
        /*0078*/ 	.byte	0x04, 0x17
        /*007a*/ 	.short	(.L_187 - .L_186)
.L_186:
        /*007c*/ 	.word	0x00000000
        /*0080*/ 	.short	0x0009
        /*0082*/ 	.short	0x0048
        /*0084*/ 	.byte	0x00, 0xf5, 0x21, 0x00


	//----- nvinfo : EIATTR_KPARAM_INFO
	.align		4
.L_187:
        /*0088*/ 	.byte	0x04, 0x17
        /*008a*/ 	.short	(.L_189 - .L_188)
.L_188:
        /*008c*/ 	.word	0x00000000
        /*0090*/ 	.short	0x0008
        /*0092*/ 	.short	0x0040
        /*0094*/ 	.byte	0x00, 0xf5, 0x21, 0x00


	//----- nvinfo : EIATTR_KPARAM_INFO
	.align		4
.L_189:
        /*0098*/ 	.byte	0x04, 0x17
        /*009a*/ 	.short	(.L_191 - .L_190)
.L_190:
        /*009c*/ 	.word	0x00000000
        /*00a0*/ 	.short	0x0007
        /*00a2*/ 	.short	0x0038
        /*00a4*/ 	.byte	0x00, 0xf5, 0x21, 0x00


	//----- nvinfo : EIATTR_KPARAM_INFO
	.align		4
.L_191:
        /*00a8*/ 	.byte	0x04, 0x17
        /*00aa*/ 	.short	(.L_193 - .L_192)
.L_192:
        /*00ac*/ 	.word	0x00000000
        /*00b0*/ 	.short	0x0006
        /*00b2*/ 	.short	0x0030
        /*00b4*/ 	.byte	0x00, 0xf5, 0x21, 0x00


	//----- nvinfo : EIATTR_KPARAM_INFO
	.align		4
.L_193:
        /*00b8*/ 	.byte	0x04, 0x17
        /*00ba*/ 	.short	(.L_195 - .L_194)
.L_194:
        /*00bc*/ 	.word	0x00000000
        /*00c0*/ 	.short	0x0005
        /*00c2*/ 	.short	0x0028
        /*00c4*/ 	.byte	0x00, 0xf5, 0x21, 0x00


	//----- nvinfo : EIATTR_KPARAM_INFO
	.align		4
.L_195:
        /*00c8*/ 	.byte	0x04, 0x17
        /*00ca*/ 	.short	(.L_197 - .L_196)
.L_196:
        /*00cc*/ 	.word	0x00000000
        /*00d0*/ 	.short	0x0004
        /*00d2*/ 	.short	0x0020
        /*00d4*/ 	.byte	0x00, 0xf5, 0x21, 0x00


	//----- nvinfo : EIATTR_KPARAM_INFO
	.align		4
.L_197:
        /*00d8*/ 	.byte	0x04, 0x17
        /*00da*/ 	.short	(.L_199 - .L_198)
.L_198:
        /*00dc*/ 	.word	0x00000000
        /*00e0*/ 	.short	0x0003
        /*00e2*/ 	.short	0x0018
        /*00e4*/ 	.byte	0x00, 0xf5, 0x21, 0x00


	//----- nvinfo : EIATTR_KPARAM_INFO
	.align		4
.L_199:
        /*00e8*/ 	.byte	0x04, 0x17
        /*00ea*/ 	.short	(.L_201 - .L_200)
.L_200:
        /*00ec*/ 	.word	0x00000000
        /*00f0*/ 	.short	0x0002
        /*00f2*/ 	.short	0x0010
        /*00f4*/ 	.byte	0x00, 0xf5, 0x21, 0x00


	//----- nvinfo : EIATTR_KPARAM_INFO
	.align		4
.L_201:
        /*00f8*/ 	.byte	0x04, 0x17
        /*00fa*/ 	.short	(.L_203 - .L_202)
.L_202:
        /*00fc*/ 	.word	0x00000000
        /*0100*/ 	.short	0x0001
        /*0102*/ 	.short	0x0008
        /*0104*/ 	.byte	0x00, 0xf5, 0x21, 0x00


	//----- nvinfo : EIATTR_KPARAM_INFO
	.align		4
.L_203:
        /*0108*/ 	.byte	0x04, 0x17
        /*010a*/ 	.short	(.L_205 - .L_204)
.L_204:
        /*010c*/ 	.word	0x00000000
        /*0110*/ 	.short	0x0000
        /*0112*/ 	.short	0x0000
        /*0114*/ 	.byte	0x00, 0xf5, 0x21, 0x00


	//----- nvinfo : EIATTR_SPARSE_MMA_MASK
	.align		4
.L_205:
        /*0118*/ 	.byte	0x03, 0x50
        /*011a*/ 	.short	0x0000


	//----- nvinfo : EIATTR_MAXREG_COUNT
	.align		4
        /*011c*/ 	.byte	0x03, 0x1b
        /*011e*/ 	.short	0x00ff


	//----- nvinfo : EIATTR_NUM_BARRIERS
	.align		4
        /*0120*/ 	.byte	0x02, 0x4c
        /*0122*/ 	.byte	0x01
	.zero		1


	//----- nvinfo : EIATTR_MERCURY_ISA_VERSION
	.align		4
        /*0124*/ 	.byte	0x03, 0x5f
        /*0126*/ 	.short	0x0101


	//----- nvinfo : EIATTR_UNUSED_LOAD_BYTE_OFFSET
	.align		4
        /*0128*/ 	.byte	0x04, 0x44
        /*012a*/ 	.short	(.L_207 - .L_206)


	//   ....[0]....
.L_206:
        /*012c*/ 	.word	0x00000600
        /*0130*/ 	.word	0x00000fff


	//----- nvinfo : EIATTR_INT_WARP_WIDE_INSTR_OFFSETS
	.align		4
.L_207:
        /*0134*/ 	.byte	0x04, 0x31
        /*0136*/ 	.short	(.L_209 - .L_208)


	//   ....[0]....
.L_208:
        /*0138*/ 	.word	0x00000240


	//   ....[1]....
        /*013c*/ 	.word	0x00000250


	//----- nvinfo : EIATTR_VRC_CTA_INIT_COUNT
	.align		4
.L_209:
        /*0140*/ 	.byte	0x02, 0x4a
	.zero		1
	.zero		1


	//----- nvinfo : EIATTR_EXIT_INSTR_OFFSETS
	.align		4
        /*0144*/ 	.byte	0x04, 0x1c
        /*0146*/ 	.short	(.L_211 - .L_210)


	//   ....[0]....
.L_210:
        /*0148*/ 	.word	0x00000040


	//   ....[1]....
        /*014c*/ 	.word	0x000006f0


	//   ....[2]....
        /*0150*/ 	.word	0x00000870


	//   ....[3]....
        /*0154*/ 	.word	0x00000970


	//----- nvinfo : EIATTR_CRS_STACK_SIZE
	.align		4
.L_211:
        /*0158*/ 	.byte	0x04, 0x1e
        /*015a*/ 	.short	(.L_213 - .L_212)
.L_212:
        /*015c*/ 	.word	0x00000000


	//----- nvinfo : EIATTR_CBANK_PARAM_SIZE
	.align		4
.L_213:
        /*0160*/ 	.byte	0x03, 0x19
        /*0162*/ 	.short	0x0074


	//----- nvinfo : EIATTR_PARAM_CBANK
	.align		4
        /*0164*/ 	.byte	0x04, 0x0a
        /*0166*/ 	.short	(.L_215 - .L_214)
	.align		4
.L_214:
        /*0168*/ 	.word	index@(.nv.constant0._Z29quest_cache_management_kernelPfS_S_S_PiPbPKfS3_S3_S3_S0_S0_iiiif)
        /*016c*/ 	.short	0x0380
        /*016e*/ 	.short	0x0074


	//----- nvinfo : EIATTR_SW_WAR
	.align		4
.L_215:
        /*0170*/ 	.byte	0x04, 0x36
        /*0172*/ 	.short	(.L_217 - .L_216)
.L_216:
        /*0174*/ 	.word	0x00000008
.L_217:


//--------------------- .nv.info._Z27lfu_cache_management_kernelPfS_PiPbPKfS3_S0_S0_iii --------------------------
	.section	.nv.info._Z27lfu_cache_management_kernelPfS_PiPbPKfS3_S0_S0_iii,"",@"SHT_CUDA_INFO"
	.sectionflags	@""
	.align	4


	//----- nvinfo : EIATTR_CUDA_API_VERSION
	.align		4
        /*0000*/ 	.byte	0x04, 0x37
        /*0002*/ 	.short	(.L_219 - .L_218)
.L_218:
        /*0004*/ 	.word	0x00000082


	//----- nvinfo : EIATTR_KPARAM_INFO
	.align		4
.L_219:
        /*0008*/ 	.byte	0x04, 0x17
        /*000a*/ 	.short	(.L_221 - .L_220)
.L_220:
        /*000c*/ 	.word	0x00000000
        /*0010*/ 	.short	0x000a
        /*0012*/ 	.short	0x0048
        /*0014*/ 	.byte	0x00, 0xf0, 0x11, 0x00


	//----- nvinfo : EIATTR_KPARAM_INFO
	.align		4
.L_221:
        /*0018*/ 	.byte	0x04, 0x17
        /*001a*/ 	.short	(.L_223 - .L_222)
.L_222:
        /*001c*/ 	.word	0x00000000
        /*0020*/ 	.short	0x0009
        /*0022*/ 	.short	0x0044
        /*0024*/ 	.byte	0x00, 0xf0, 0x11, 0x00


	//----- nvinfo : EIATTR_KPARAM_INFO
	.align		4
.L_223:
        /*0028*/ 	.byte	0x04, 0x17
        /*002a*/ 	.short	(.L_225 - .L_224)
.L_224:
        /*002c*/ 	.word	0x00000000
        /*0030*/ 	.short	0x0008
        /*0032*/ 	.short	0x0040
        /*0034*/ 	.byte	0x00, 0xf0, 0x11, 0x00


	//----- nvinfo : EIATTR_KPARAM_INFO
	.align		4
.L_225:
        /*0038*/ 	.byte	0x04, 0x17
        /*003a*/ 	.short	(.L_227 - .L_226)
.L_226:
        /*003c*/ 	.word	0x00000000
        /*0040*/ 	.short	0x0007
        /*0042*/ 	.short	0x0038
        /*0044*/ 	.byte	0x00, 0xf5, 0x21, 0x00


	//----- nvinfo : EIATTR_KPARAM_INFO
	.align		4
.L_227:
        /*0048*/ 	.byte	0x04, 0x17
        /*004a*/ 	.short	(.L_229 - .L_228)
.L_228:
        /*004c*/ 	.word	0x00000000
        /*0050*/ 	.short	0x0006
        /*0052*/ 	.short	0x0030
        /*0054*/ 	.byte	0x00, 0xf5, 0x21, 0x00


	//----- nvinfo : EIATTR_KPARAM_INFO
	.align		4
.L_229:
        /*0058*/ 	.byte	0x04, 0x17
        /*005a*/ 	.short	(.L_231 - .L_230)
.L_230:
        /*005c*/ 	.word	0x00000000
        /*0060*/ 	.short	0x0005
        /*0062*/ 	.short	0x0028
        /*0064*/ 	.byte	0x00, 0xf5, 0x21, 0x00


	//----- nvinfo : EIATTR_KPARAM_INFO
	.align		4
.L_231:
        /*0068*/ 	.byte	0x04, 0x17
        /*006a*/ 	.short	(.L_233 - .L_232)
.L_232:
        /*006c*/ 	.word	0x00000000
        /*0070*/ 	.short	0x0004
        /*0072*/ 	.short	0x0020
        /*0074*/ 	.byte	0x00, 0xf5, 0x21, 0x00


	//----- nvinfo : EIATTR_KPARAM_INFO
	.align		4
.L_233:
        /*0078*/ 	.byte	0x04, 0x17
        /*007a*/ 	.short	(.L_235 - .L_234)
.L_234:
        /*007c*/ 	.word	0x00000000
        /*0080*/ 	.short	0x0003
        /*0082*/ 	.short	0x0018
        /*0084*/ 	.byte	0x00, 0xf5, 0x21, 0x00


	//----- nvinfo : EIATTR_KPARAM_INFO
	.align		4
.L_235:
        /*0088*/ 	.byte	0x04, 0x17
        /*008a*/ 	.short	(.L_237 - .L_236)
.L_236:
        /*008c*/ 	.word	0x00000000
        /*0090*/ 	.short	0x0002
        /*0092*/ 	.short	0x0010
        /*0094*/ 	.byte	0x00, 0xf5, 0x21, 0x00


	//----- nvinfo : EIATTR_KPARAM_INFO
	.align		4
.L_237:
        /*0098*/ 	.byte	0x04, 0x17
        /*009a*/ 	.short	(.L_239 - .L_238)
.L_238:
        /*009c*/ 	.word	0x00000000
        /*00a0*/ 	.short	0x0001
        /*00a2*/ 	.short	0x0008
        /*00a4*/ 	.byte	0x00, 0xf5, 0x21, 0x00


	//----- nvinfo : EIATTR_KPARAM_INFO
	.align		4
.L_239:
        /*00a8*/ 	.byte	0x04, 0x17
        /*00aa*/ 	.short	(.L_241 - .L_240)
.L_240:
        /*00ac*/ 	.word	0x00000000
        /*00b0*/ 	.short	0x0000
        /*00b2*/ 	.short	0x0000
        /*00b4*/ 	.byte	0x00, 0xf5, 0x21, 0x00


	//----- nvinfo : EIATTR_SPARSE_MMA_MASK
	.align		4
.L_241:
        /*00b8*/ 	.byte	0x03, 0x50
        /*00ba*/ 	.short	0x0000


	//----- nvinfo : EIATTR_MAXREG_COUNT
	.align		4
        /*00bc*/ 	.byte	0x03, 0x1b
        /*00be*/ 	.short	0x00ff


	//----- nvinfo : EIATTR_NUM_BARRIERS
	.align		4
        /*00c0*/ 	.byte	0x02, 0x4c
        /*00c2*/ 	.byte	0x01
	.zero		1


	//----- nvinfo : EIATTR_MERCURY_ISA_VERSION
	.align		4
        /*00c4*/ 	.byte	0x03, 0x5f
        /*00c6*/ 	.short	0x0101


	//----- nvinfo : EIATTR_INT_WARP_WIDE_INSTR_OFFSETS
	.align		4
        /*00c8*/ 	.byte	0x04, 0x31
        /*00ca*/ 	.short	(.L_243 - .L_242)


	//   ....[0]....
.L_242:
        /*00cc*/ 	.word	0x00000210


	//   ....[1]....
        /*00d0*/ 	.word	0x00000220


	//----- nvinfo : EIATTR_VRC_CTA_INIT_COUNT
	.align		4
.L_243:
        /*00d4*/ 	.byte	0x02, 0x4a
	.zero		1
	.zero		1


	//----- nvinfo : EIATTR_EXIT_INSTR_OFFSETS
	.align		4
        /*00d8*/ 	.byte	0x04, 0x1c
        /*00da*/ 	.short	(.L_245 - .L_244)


	//   ....[0]....
.L_244:
        /*00dc*/ 	.word	0x00000040


	//   ....[1]....
        /*00e0*/ 	.word	0x000004d0


	//   ....[2]....
        /*00e4*/ 	.word	0x00000650


	//   ....[3]....
        /*00e8*/ 	.word	0x000006f0


	//----- nvinfo : EIATTR_CRS_STACK_SIZE
	.align		4
.L_245:
        /*00ec*/ 	.byte	0x04, 0x1e
        /*00ee*/ 	.short	(.L_247 - .L_246)
.L_246:
        /*00f0*/ 	.word	0x00000000


	//----- nvinfo : EIATTR_CBANK_PARAM_SIZE
	.align		4
.L_247:
        /*00f4*/ 	.byte	0x03, 0x19
        /*00f6*/ 	.short	0x004c


	//----- nvinfo : EIATTR_PARAM_CBANK
	.align		4
        /*00f8*/ 	.byte	0x04, 0x0a
        /*00fa*/ 	.short	(.L_249 - .L_248)
	.align		4
.L_248:
        /*00fc*/ 	.word	index@(.nv.constant0._Z27lfu_cache_management_kernelPfS_PiPbPKfS3_S0_S0_iii)
        /*0100*/ 	.short	0x0380
        /*0102*/ 	.short	0x004c


	//----- nvinfo : EIATTR_SW_WAR
	.align		4
.L_249:
        /*0104*/ 	.byte	0x04, 0x36
        /*0106*/ 	.short	(.L_251 - .L_250)
.L_250:
        /*0108*/ 	.word	0x00000008
.L_251:


//--------------------- .nv.info._Z27lru_cache_management_kernelPfS_PiPbPKfS3_S0_S0_iiii --------------------------
	.section	.nv.info._Z27lru_cache_management_kernelPfS_PiPbPKfS3_S0_S0_iiii,"",@"SHT_CUDA_INFO"
	.sectionflags	@""
	.align	4


	//----- nvinfo : EIATTR_CUDA_API_VERSION
	.align		4
        /*0000*/ 	.byte	0x04, 0x37
        /*0002*/ 	.short	(.L_253 - .L_252)
.L_252:
        /*0004*/ 	.word	0x00000082


	//----- nvinfo : EIATTR_KPARAM_INFO
	.align		4
.L_253:
        /*0008*/ 	.byte	0x04, 0x17
        /*000a*/ 	.short	(.L_255 - .L_254)
.L_254:
        /*000c*/ 	.word	0x00000000
        /*0010*/ 	.short	0x000b
        /*0012*/ 	.short	0x004c
        /*0014*/ 	.byte	0x00, 0xf0, 0x11, 0x00


	//----- nvinfo : EIATTR_KPARAM_INFO
	.align		4
.L_255:
        /*0018*/ 	.byte	0x04, 0x17
        /*001a*/ 	.short	(.L_257 - .L_256)
.L_256:
        /*001c*/ 	.word	0x00000000
        /*0020*/ 	.short	0x000a
        /*0022*/ 	.short	0x0048
        /*0024*/ 	.byte	0x00, 0xf0, 0x11, 0x00


	//----- nvinfo : EIATTR_KPARAM_INFO
	.align		4
.L_257:
        /*0028*/ 	.byte	0x04, 0x17
        /*002a*/ 	.short	(.L_259 - .L_258)
.L_258:
        /*002c*/ 	.word	0x00000000
        /*0030*/ 	.short	0x0009
        /*0032*/ 	.short	0x0044
        /*0034*/ 	.byte	0x00, 0xf0, 0x11, 0x00


	//----- nvinfo : EIATTR_KPARAM_INFO
	.align		4
.L_259:
        /*0038*/ 	.byte	0x04, 0x17
        /*003a*/ 	.short	(.L_261 - .L_260)
.L_260:
        /*003c*/ 	.word	0x00000000
        /*0040*/ 	.short	0x0008
        /*0042*/ 	.short	0x0040
        /*0044*/ 	.byte	0x00, 0xf0, 0x11, 0x00


	//----- nvinfo : EIATTR_KPARAM_INFO
	.align		4
.L_261:
        /*0048*/ 	.byte	0x04, 0x17
        /*004a*/ 	.short	(.L_263 - .L_262)
.L_262:
        /*004c*/ 	.word	0x00000000
        /*0050*/ 	.short	0x0007
        /*0052*/ 	.short	0x0038
        /*0054*/ 	.byte	0x00, 0xf5, 0x21, 0x00


	//----- nvinfo : EIATTR_KPARAM_INFO
	.align		4
.L_263:
        /*0058*/ 	.byte	0x04, 0x17
        /*005a*/ 	.short	(.L_265 - .L_264)
.L_264:
        /*005c*/ 	.word	0x00000000
        /*0060*/ 	.short	0x0006
        /*0062*/ 	.short	0x0030
        /*0064*/ 	.byte	0x00, 0xf5, 0x21, 0x00


	//----- nvinfo : EIATTR_KPARAM_INFO
	.align		4
.L_265:
        /*0068*/ 	.byte	0x04, 0x17
        /*006a*/ 	.short	(.L_267 - .L_266)
.L_266:
        /*006c*/ 	.word	0x00000000
        /*0070*/ 	.short	0x0005
        /*0072*/ 	.short	0x0028
        /*0074*/ 	.byte	0x00, 0xf5, 0x21, 0x00


	//----- nvinfo : EIATTR_KPARAM_INFO
	.align		4
.L_267:
        /*0078*/ 	.byte	0x04, 0x17
        /*007a*/ 	.short	(.L_269 - .L_268)
.L_268:
        /*007c*/ 	.word	0x00000000
        /*0080*/ 	.short	0x0004
        /*0082*/ 	.short	0x0020
        /*0084*/ 	.byte	0x00, 0xf5, 0x21, 0x00


	//----- nvinfo : EIATTR_KPARAM_INFO
	.align		4
.L_269:
        /*0088*/ 	.byte	0x04, 0x17
        /*008a*/ 	.short	(.L_271 - .L_270)
.L_270:
        /*008c*/ 	.word	0x00000000
        /*0090*/ 	.short	0x0003
        /*0092*/ 	.short	0x0018
        /*0094*/ 	.byte	0x00, 0xf5, 0x21, 0x00


	//----- nvinfo : EIATTR_KPARAM_INFO
	.align		4
.L_271:
        /*0098*/ 	.byte	0x04, 0x17
        /*009a*/ 	.short	(.L_273 - .L_272)
.L_272:
        /*009c*/ 	.word	0x00000000
        /*00a0*/ 	.short	0x0002
        /*00a2*/ 	.short	0x0010
        /*00a4*/ 	.byte	0x00, 0xf5, 0x21, 0x00


	//----- nvinfo : EIATTR_KPARAM_INFO
	.align		4
.L_273:
        /*00a8*/ 	.byte	0x04, 0x17
        /*00aa*/ 	.short	(.L_275 - .L_274)
.L_274:
        /*00ac*/ 	.word	0x00000000
        /*00b0*/ 	.short	0x0001
        /*00b2*/ 	.short	0x0008
        /*00b4*/ 	.byte	0x00, 0xf5, 0x21, 0x00


	//----- nvinfo : EIATTR_KPARAM_INFO
	.align		4
.L_275:
        /*00b8*/ 	.byte	0x04, 0x17
        /*00ba*/ 	.short	(.L_277 - .L_276)
.L_276:
        /*00bc*/ 	.word	0x00000000
        /*00c0*/ 	.short	0x0000
        /*00c2*/ 	.short	0x0000
        /*00c4*/ 	.byte	0x00, 0xf5, 0x21, 0x00


	//----- nvinfo : EIATTR_SPARSE_MMA_MASK
	.align		4
.L_277:
        /*00c8*/ 	.byte	0x03, 0x50
        /*00ca*/ 	.short	0x0000


	//----- nvinfo : EIATTR_MAXREG_COUNT
	.align		4
        /*00cc*/ 	.byte	0x03, 0x1b
        /*00ce*/ 	.short	0x00ff


	//----- nvinfo : EIATTR_NUM_BARRIERS
	.align		4
        /*00d0*/ 	.byte	0x02, 0x4c
        /*00d2*/ 	.byte	0x01
	.zero		1


	//----- nvinfo : EIATTR_MERCURY_ISA_VERSION
	.align		4
        /*00d4*/ 	.byte	0x03, 0x5f
        /*00d6*/ 	.short	0x0101


	//----- nvinfo : EIATTR_INT_WARP_WIDE_INSTR_OFFSETS
	.align		4
        /*00d8*/ 	.byte	0x04, 0x31
        /*00da*/ 	.short	(.L_279 - .L_278)


	//   ....[0]....
.L_278:
        /*00dc*/ 	.word	0x00000220


	//   ....[1]....
        /*00e0*/ 	.word	0x00000230


	//----- nvinfo : EIATTR_VRC_CTA_INIT_COUNT
	.align		4
.L_279:
        /*00e4*/ 	.byte	0x02, 0x4a
	.zero		1
	.zero		1


	//----- nvinfo : EIATTR_EXIT_INSTR_OFFSETS
	.align		4
        /*00e8*/ 	.byte	0x04, 0x1c
        /*00ea*/ 	.short	(.L_281 - .L_280)


	//   ....[0]....
.L_280:
        /*00ec*/ 	.word	0x00000040


	//   ....[1]....
        /*00f0*/ 	.word	0x000004e0


	//   ....[2]....
        /*00f4*/ 	.word	0x00000660


	//   ....[3]....
        /*00f8*/ 	.word	0x00000700


	//----- nvinfo : EIATTR_CRS_STACK_SIZE
	.align		4
.L_281:
        /*00fc*/ 	.byte	0x04, 0x1e
        /*00fe*/ 	.short	(.L_283 - .L_282)
.L_282:
        /*0100*/ 	.word	0x00000000


	//----- nvinfo : EIATTR_CBANK_PARAM_SIZE
	.align		4
.L_283:
        /*0104*/ 	.byte	0x03, 0x19
        /*0106*/ 	.short	0x0050


	//----- nvinfo : EIATTR_PARAM_CBANK
	.align		4
        /*0108*/ 	.byte	0x04, 0x0a
        /*010a*/ 	.short	(.L_285 - .L_284)
	.align		4
.L_284:
        /*010c*/ 	.word	index@(.nv.constant0._Z27lru_cache_management_kernelPfS_PiPbPKfS3_S0_S0_iiii)
        /*0110*/ 	.short	0x0380
        /*0112*/ 	.short	0x0050


	//----- nvinfo : EIATTR_SW_WAR
	.align		4
.L_285:
        /*0114*/ 	.byte	0x04, 0x36
        /*0116*/ 	.short	(.L_287 - .L_286)
.L_286:
        /*0118*/ 	.word	0x00000008
.L_287:


//--------------------- .nv.callgraph             --------------------------
	.section	.nv.callgraph,"",@"SHT_CUDA_CALLGRAPH"
	.align	4
	.sectionentsize	8
	.align		4
        /*0000*/ 	.word	0x00000000
	.align		4
        /*0004*/ 	.word	0xffffffff
	.align		4
        /*0008*/ 	.word	0x00000000
	.align		4
        /*000c*/ 	.word	0xfffffffe
	.align		4
        /*0010*/ 	.word	0x00000000
	.align		4
        /*0014*/ 	.word	0xfffffffd
	.align		4
        /*0018*/ 	.word	0x00000000
	.align		4
        /*001c*/ 	.word	0xfffffffc


//--------------------- .text._Z23cache_statistics_kernelPKbPKfPKiS4_Pfiii --------------------------
	.section	.text._Z23cache_statistics_kernelPKbPKfPKiS4_Pfiii,"ax",@progbits
	.align	128
        .global         _Z23cache_statistics_kernelPKbPKfPKiS4_Pfiii
        .type           _Z23cache_statistics_kernelPKbPKfPKiS4_Pfiii,@function
        .size           _Z23cache_statistics_kernelPKbPKfPKiS4_Pfiii,(.L_x_106 - _Z23cache_statistics_kernelPKbPKfPKiS4_Pfiii)
        .other          _Z23cache_statistics_kernelPKbPKfPKiS4_Pfiii,@"STO_CUDA_ENTRY STV_DEFAULT"
_Z23cache_statistics_kernelPKbPKfPKiS4_Pfiii:
.text._Z23cache_statistics_kernelPKbPKfPKiS4_Pfiii:
[----:B------:R-:W-:Y:S01]  /*0000*/  LDC R1, c[0x0][0x37c] ;  /* 0x0000df00ff017b82 */ /* 0x000fe20000000800 */
[----:B------:R-:W0:Y:S01]  /*0010*/  S2R R0, SR_TID.X ;  /* 0x0000000000007919 */ /* 0x000e220000002100 */
[----:B------:R-:W1:Y:S01]  /*0020*/  LDCU UR4, c[0x0][0x3a8] ;  /* 0x00007500ff0477ac */ /* 0x000e620008000800 */
[----:B------:R-:W2:Y:S01]  /*0030*/  LDCU.64 UR6, c[0x0][0x358] ;  /* 0x00006b00ff0677ac */ /* 0x000ea20008000a00 */
[----:B0-----:R-:W-:-:S13]  /*0040*/  ISETP.NE.AND P0, PT, R0, RZ, PT ;  /* 0x000000ff0000720c */ /* 0x001fda0003f05270 */
[----:B------:R-:W0:Y:S01]  /*0050*/  @!P0 S2R R3, SR_CgaCtaId ;  /* 0x0000000000038919 */ /* 0x000e220000008800 */
[----:B------:R-:W-:-:S04]  /*0060*/  @!P0 MOV R2, 0x400 ;  /* 0x0000040000028802 */ /* 0x000fc80000000f00 */
[----:B0-----:R-:W-:-:S05]  /*0070*/  @!P0 LEA R2, R3, R2, 0x18 ;  /* 0x0000000203028211 */ /* 0x001fca00078ec0ff */
[----:B------:R0:W-:Y:S04]  /*0080*/  @!P0 STS.128 [R2], RZ ;  /* 0x000000ff02008388 */ /* 0x0001e80000000c00 */
[----:B------:R0:W-:Y:S04]  /*0090*/  @!P0 STS.64 [R2+0x10], RZ ;  /* 0x000010ff02008388 */ /* 0x0001e80000000a00 */
[----:B------:R0:W-:Y:S01]  /*00a0*/  @!P0 STS [R2+0x18], RZ ;  /* 0x000018ff02008388 */ /* 0x0001e20000000800 */
[----:B------:R-:W-:Y:S01]  /*00b0*/  BAR.SYNC.DEFER_BLOCKING 0x0 ;  /* 0x0000000000007b1d */ /* 0x000fe20000010000 */
[----:B-1----:R-:W-:-:S13]  /*00c0*/  ISETP.GE.AND P0, PT, R0, UR4, PT ;  /* 0x0000000400007c0c */ /* 0x002fda000bf06270 */
[----:B0-2---:R-:W-:Y:S05]  /*00d0*/  @P0 BRA `(.L_x_0) ;  /* 0x0000000000c80947 */ /* 0x005fea0003800000 */
[----:B------:R-:W0:Y:S01]  /*00e0*/  LDC R3, c[0x0][0x360] ;  /* 0x0000d800ff037b82 */ /* 0x000e220000000800 */
[----:B------:R-:W-:-:S07]  /*00f0*/  IMAD.MOV.U32 R2, RZ, RZ, R0 ;  /* 0x000000ffff027224 */ /* 0x000fce00078e0000 */
.L_x_8:
[----:B------:R-:W-:Y:S05]  /*0100*/  YIELD ;  /* 0x0000000000007946 */ /* 0x000fea0003800000 */
[----:B------:R-:W1:Y:S02]  /*0110*/  LDCU.64 UR4, c[0x0][0x380] ;  /* 0x00007000ff0477ac */ /* 0x000e640008000a00 */
[----:B-1----:R-:W-:-:S04]  /*0120*/  IADD3 R4, P0, PT, R2, UR4, RZ ;  /* 0x0000000402047c10 */ /* 0x002fc8000ff1e0ff */
[----:B------:R-:W-:-:S05]  /*0130*/  LEA.HI.X.SX32 R5, R2, UR5, 0x1, P0 ;  /* 0x0000000502057c11 */ /* 0x000fca00080f0eff */
[----:B------:R-:W2:Y:S01]  /*0140*/  LDG.E.U8.CONSTANT R4, desc[UR6][R4.64] ;  /* 0x0000000604047981 */ /* 0x000ea2000c1e9100 */
[----:B------:R-:W-:Y:S01]  /*0150*/  BSSY.RECONVERGENT B0, `(.L_x_1) ;  /* 0x0000026000007945 */ /* 0x000fe20003800200 */
[----:B--2---:R-:W-:-:S13]  /*0160*/  ISETP.NE.AND P0, PT, R4, RZ, PT ;  /* 0x000000ff0400720c */ /* 0x004fda0003f05270 */
[----:B------:R-:W-:Y:S05]  /*0170*/  @!P0 BRA `(.L_x_2) ;  /* 0x00000000008c8947 */ /* 0x000fea0003800000 */
[----:B------:R-:W1:Y:S02]  /*0180*/  LDC.64 R4, c[0x0][0x388] ;  /* 0x0000e200ff047b82 */ /* 0x000e640000000a00 */
[----:B-1----:R-:W-:-:S05]  /*0190*/  IMAD.WIDE R4, R2, 0x4, R4 ;  /* 0x0000000402047825 */ /* 0x002fca00078e0204 */
[----:B------:R1:W5:Y:S01]  /*01a0*/  LDG.E.CONSTANT R7, desc[UR6][R4.64] ;  /* 0x0000000604077981 */ /* 0x000362000c1e9900 */
[----:B------:R-:W-:Y:S01]  /*01b0*/  MOV R8, 0x400 ;  /* 0x0000040000087802 */ /* 0x000fe20000000f00 */
[----:B------:R-:W-:Y:S01]  /*01c0*/  BSSY.RECONVERGENT B1, `(.L_x_3) ;  /* 0x000000a000017945 */ /* 0x000fe20003800200 */
[----:B------:R-:W2:Y:S03]  /*01d0*/  S2R R9, SR_CgaCtaId ;  /* 0x0000000000097919 */ /* 0x000ea60000008800 */
[----:B------:R-:W-:-:S05]  /*01e0*/  VIADD R6, R8, 0x18 ;  /* 0x0000001808067836 */ /* 0x000fca0000000000 */
[C---:B--2---:R-:W-:Y:S02]  /*01f0*/  LEA R6, R9.reuse, R6, 0x18 ;  /* 0x0000000609067211 */ /* 0x044fe400078ec0ff */
[----:B------:R-:W-:-:S03]  /*0200*/  LEA R8, R9, R8, 0x18 ;  /* 0x0000000809087211 */ /* 0x000fc600078ec0ff */
[----:B------:R1:W-:Y:S04]  /*0210*/  ATOMS.POPC.INC.32 RZ, [R6+URZ] ;  /* 0x0000000006ff7f8c */ /* 0x0003e8000d8000ff */
.L_x_4:
[----:B-1----:R-:W1:Y:S02]  /*0220*/  LDS R4, [R8+0x4] ;  /* 0x0000040008047984 */ /* 0x002e640000000800 */
[----:B-1---5:R-:W-:-:S05]  /*0230*/  FADD R5, R7, R4 ;  /* 0x0000000407057221 */ /* 0x022fca0000000000 */
[----:B------:R-:W1:Y:S02]  /*0240*/  ATOMS.CAST.SPIN P0, [R8+0x4], R4, R5 ;  /* 0x000004040800758d */ /* 0x000e640001800005 */
[----:B-1----:R-:W-:Y:S05]  /*0250*/  @!P0 BRA `(.L_x_4) ;  /* 0xfffffffc00f08947 */ /* 0x002fea000383ffff */
[----:B------:R-:W-:Y:S05]  /*0260*/  BSYNC.RECONVERGENT B1 ;  /* 0x0000000000017941 */ /* 0x000fea0003800200 */
.L_x_3:
[----:B------:R-:W1:Y:S02]  /*0270*/  LDC.64 R4, c[0x0][0x390] ;  /* 0x0000e400ff047b82 */ /* 0x000e640000000a00 */
[----:B-1----:R-:W-:-:S06]  /*0280*/  IMAD.WIDE R4, R2, 0x4, R4 ;  /* 0x0000000402047825 */ /* 0x002fcc00078e0204 */
[----:B------:R-:W2:Y:S01]  /*0290*/  LDG.E.CONSTANT R4, desc[UR6][R4.64] ;  /* 0x0000000604047981 */ /* 0x000ea2000c1e9900 */
[----:B------:R-:W-:Y:S01]  /*02a0*/  BSSY.RECONVERGENT B1, `(.L_x_5) ;  /* 0x0000006000017945 */ /* 0x000fe20003800200 */
[----:B--2---:R-:W-:-:S07]  /*02b0*/  I2FP.F32.S32 R7, R4 ;  /* 0x0000000400077245 */ /* 0x004fce0000201400 */
.L_x_6:
[----:B------:R-:W1:Y:S02]  /*02c0*/  LDS R4, [R8+0x8] ;  /* 0x0000080008047984 */ /* 0x000e640000000800 */
[----:B-1----:R-:W-:-:S05]  /*02d0*/  FADD R5, R7, R4 ;  /* 0x0000000407057221 */ /* 0x002fca0000000000 */
[----:B------:R-:W1:Y:S02]  /*02e0*/  ATOMS.CAST.SPIN P0, [R8+0x8], R4, R5 ;  /* 0x000008040800758d */ /* 0x000e640001800005 */
[----:B-1----:R-:W-:Y:S05]  /*02f0*/  @!P0 BRA `(.L_x_6) ;  /* 0xfffffffc00f08947 */ /* 0x002fea000383ffff */
[----:B------:R-:W-:Y:S05]  /*0300*/  BSYNC.RECONVERGENT B1 ;  /* 0x0000000000017941 */ /* 0x000fea0003800200 */
.L_x_5:
[----:B------:R-:W1:Y:S01]  /*0310*/  LDC.64 R4, c[0x0][0x398] ;  /* 0x0000e600ff047b82 */ /* 0x000e620000000a00 */
[----:B------:R-:W2:Y:S01]  /*0320*/  LDCU UR4, c[0x0][0x3ac] ;  /* 0x00007580ff0477ac */ /* 0x000ea20008000800 */
[----:B-1----:R-:W-:-:S06]  /*0330*/  IMAD.WIDE R4, R2, 0x4, R4 ;  /* 0x0000000402047825 */ /* 0x002fcc00078e0204 */
[----:B------:R-:W2:Y:S02]  /*0340*/  LDG.E.CONSTANT R4, desc[UR6][R4.64] ;  /* 0x0000000604047981 */ /* 0x000ea4000c1e9900 */
[----:B--2---:R-:W-:-:S04]  /*0350*/  IADD3 R6, PT, PT, -R4, UR4, RZ ;  /* 0x0000000404067c10 */ /* 0x004fc8000fffe1ff */
[----:B------:R-:W-:-:S07]  /*0360*/  I2FP.F32.S32 R7, R6 ;  /* 0x0000000600077245 */ /* 0x000fce0000201400 */
.L_x_7:
[----:B------:R-:W1:Y:S02]  /*0370*/  LDS R4, [R8+0xc] ;  /* 0x00000c0008047984 */ /* 0x000e640000000800 */
[----:B-1----:R-:W-:-:S05]  /*0380*/  FADD R5, R7, R4 ;  /* 0x0000000407057221 */ /* 0x002fca0000000000 */
[----:B------:R-:W1:Y:S02]  /*0390*/  ATOMS.CAST.SPIN P0, [R8+0xc], R4, R5 ;  /* 0x00000c040800758d */ /* 0x000e640001800005 */
[----:B-1----:R-:W-:Y:S05]  /*03a0*/  @!P0 BRA `(.L_x_7) ;  /* 0xfffffffc00f08947 */ /* 0x002fea000383ffff */
.L_x_2:
[----:B------:R-:W-:Y:S05]  /*03b0*/  BSYNC.RECONVERGENT B0 ;  /* 0x0000000000007941 */ /* 0x000fea0003800200 */
.L_x_1:
[----:B------:R-:W1:Y:S01]  /*03c0*/  LDCU UR4, c[0x0][0x3a8] ;  /* 0x00007500ff0477ac */ /* 0x000e620008000800 */
[----:B0-----:R-:W-:-:S05]  /*03d0*/  IMAD.IADD R2, R3, 0x1, R2 ;  /* 0x0000000103027824 */ /* 0x001fca00078e0202 */
[----:B-1----:R-:W-:-:S13]  /*03e0*/  ISETP.GE.AND P0, PT, R2, UR4, PT ;  /* 0x0000000402007c0c */ /* 0x002fda000bf06270 */
[----:B------:R-:W-:Y:S05]  /*03f0*/  @!P0 BRA `(.L_x_8) ;  /* 0xfffffffc00408947 */ /* 0x000fea000383ffff */
.L_x_0:
[----:B------:R-:W-:Y:S05]  /*0400*/  WARPSYNC.ALL ;  /* 0x0000000000007948 */ /* 0x000fea0003800000 */
[----:B------:R-:W-:Y:S01]  /*0410*/  BAR.SYNC.DEFER_BLOCKING 0x0 ;  /* 0x0000000000007b1d */ /* 0x000fe20000010000 */
[----:B------:R-:W-:-:S13]  /*0420*/  ISETP.NE.AND P0, PT, R0, RZ, PT ;  /* 0x000000ff0000720c */ /* 0x000fda0003f05270 */
[----:B------:R-:W-:Y:S05]  /*0430*/  @P0 EXIT ;  /* 0x000000000000094d */ /* 0x000fea0003800000 */
[----:B------:R-:W0:Y:S01]  /*0440*/  S2UR UR5, SR_CgaCtaId ;  /* 0x00000000000579c3 */ /* 0x000e220000008800 */
[----:B------:R-:W-:Y:S01]  /*0450*/  UMOV UR4, 0x400 ;  /* 0x0000040000047882 */ /* 0x000fe20000000000 */
[----:B------:R-:W-:Y:S01]  /*0460*/  IMAD.MOV.U32 R5, RZ, RZ, RZ ;  /* 0x000000ffff057224 */ /* 0x000fe200078e00ff */
[----:B0-----:R-:W-:-:S09]  /*0470*/  ULEA UR4, UR5, UR4, 0x18 ;  /* 0x0000000405047291 */ /* 0x001fd2000f8ec0ff */
[----:B------:R-:W0:Y:S02]  /*0480*/  LDS R8, [UR4+0x18] ;  /* 0x00001804ff087984 */ /* 0x000e240008000800 */
[----:B------:R-:W1:Y:S02]  /*0490*/  LDCU UR4, c[0x0][0x3b0] ;  /* 0x00007600ff0477ac */ /* 0x000e640008000800 */
[----:B-1----:R-:W-:Y:S01]  /*04a0*/  UISETP.GE.AND UP0, UPT, UR4, 0x1, UPT ;  /* 0x000000010400788c */ /* 0x002fe2000bf06270 */
[----:B0-----:R-:W-:-:S08]  /*04b0*/  I2FP.F32.S32 R0, R8 ;  /* 0x0000000800007245 */ /* 0x001fd00000201400 */
[----:B------:R-:W-:Y:S05]  /*04c0*/  BRA.U !UP0, `(.L_x_9) ;  /* 0x0000000108347547 */ /* 0x000fea000b800000 */
[----:B------:R-:W-:-:S04]  /*04d0*/  I2FP.F32.U32 R2, UR4 ;  /* 0x0000000400027c45 */ /* 0x000fc80008201000 */
[----:B------:R-:W0:Y:S08]  /*04e0*/  MUFU.RCP R3, R2 ;  /* 0x0000000200037308 */ /* 0x000e300000001000 */
[----:B------:R-:W1:Y:S01]  /*04f0*/  FCHK P0, R0, R2 ;  /* 0x0000000200007302 */ /* 0x000e620000000000 */
[----:B0-----:R-:W-:-:S04]  /*0500*/  FFMA R4, -R2, R3, 1 ;  /* 0x3f80000002047423 */ /* 0x001fc80000000103 */
[----:B------:R-:W-:-:S04]  /*0510*/  FFMA R3, R3, R4, R3 ;  /* 0x0000000403037223 */ /* 0x000fc80000000003 */
[----:B------:R-:W-:-:S04]  /*0520*/  FFMA R4, R0, R3, RZ ;  /* 0x0000000300047223 */ /* 0x000fc800000000ff */
[----:B------:R-:W-:-:S04]  /*0530*/  FFMA R5, -R2, R4, R0 ;  /* 0x0000000402057223 */ /* 0x000fc80000000100 */
[----:B------:R-:W-:Y:S01]  /*0540*/  FFMA R5, R3, R5, R4 ;  /* 0x0000000503057223 */ /* 0x000fe20000000004 */
[----:B-1----:R-:W-:Y:S06]  /*0550*/  @!P0 BRA `(.L_x_9) ;  /* 0x0000000000108947 */ /* 0x002fec0003800000 */
[----:B------:R-:W-:Y:S01]  /*0560*/  IMAD.MOV.U32 R3, RZ, RZ, R0 ;  /* 0x000000ffff037224 */ /* 0x000fe200078e0000 */
[----:B------:R-:W-:-:S07]  /*0570*/  MOV R6, 0x590 ;  /* 0x0000059000067802 */ /* 0x000fce0000000f00 */
[----:B------:R-:W-:Y:S05]  /*0580*/  CALL.REL.NOINC `($__internal_0_$__cuda_sm3x_div_rn_noftz_f32_slowpath) ;  /* 0x0000000400507944 */ /* 0x000fea0003c00000 */
[----:B------:R-:W-:-:S07]  /*0590*/  IMAD.MOV.U32 R5, RZ, RZ, R2 ;  /* 0x000000ffff057224 */ /* 0x000fce00078e0002 */
.L_x_9:
[----:B------:R-:W0:Y:S01]  /*05a0*/  LDC.64 R2, c[0x0][0x3a0] ;  /* 0x0000e800ff027b82 */ /* 0x000e220000000a00 */
[----:B------:R-:W-:Y:S01]  /*05b0*/  ISETP.GE.AND P0, PT, R8, 0x1, PT ;  /* 0x000000010800780c */ /* 0x000fe20003f06270 */
[----:B0-----:R0:W-:-:S12]  /*05c0*/  STG.E desc[UR6][R2.64], R5 ;  /* 0x0000000502007986 */ /* 0x0011d8000c101906 */
[----:B------:R-:W-:Y:S05]  /*05d0*/  @!P0 BRA `(.L_x_10) ;  /* 0x00000000008c8947 */ /* 0x000fea0003800000 */
[----:B------:R-:W1:Y:S01]  /*05e0*/  S2UR UR5, SR_CgaCtaId ;  /* 0x00000000000579c3 */ /* 0x000e620000008800 */
[----:B------:R-:W-:Y:S01]  /*05f0*/  UMOV UR4, 0x400 ;  /* 0x0000040000047882 */ /* 0x000fe20000000000 */
[----:B0-----:R-:W0:Y:S02]  /*0600*/  MUFU.RCP R5, R0 ;  /* 0x0000000000057308 */ /* 0x001e240000001000 */
[----:B0-----:R-:W-:-:S04]  /*0610*/  FFMA R2, -R0, R5, 1 ;  /* 0x3f80000000027423 */ /* 0x001fc80000000105 */
[----:B------:R-:W-:Y:S01]  /*0620*/  FFMA R2, R5, R2, R5 ;  /* 0x0000000205027223 */ /* 0x000fe20000000005 */
[----:B-1----:R-:W-:-:S09]  /*0630*/  ULEA UR4, UR5, UR4, 0x18 ;  /* 0x0000000405047291 */ /* 0x002fd2000f8ec0ff */
[----:B------:R-:W0:Y:S02]  /*0640*/  LDS R3, [UR4+0x4] ;  /* 0x00000404ff037984 */ /* 0x000e240008000800 */
[----:B0-----:R-:W0:Y:S01]  /*0650*/  FCHK P0, R3, R0 ;  /* 0x0000000003007302 */ /* 0x001e220000000000 */
[----:B------:R-:W-:-:S04]  /*0660*/  FFMA R5, R3, R2, RZ ;  /* 0x0000000203057223 */ /* 0x000fc800000000ff */
[----:B------:R-:W-:-:S04]  /*0670*/  FFMA R4, -R0, R5, R3 ;  /* 0x0000000500047223 */ /* 0x000fc80000000103 */
[----:B------:R-:W-:Y:S01]  /*0680*/  FFMA R7, R2, R4, R5 ;  /* 0x0000000402077223 */ /* 0x000fe20000000005 */
[----:B0-----:R-:W-:Y:S06]  /*0690*/  @!P0 BRA `(.L_x_11) ;  /* 0x0000000000108947 */ /* 0x001fec0003800000 */
[----:B------:R-:W-:Y:S02]  /*06a0*/  MOV R2, R0 ;  /* 0x0000000000027202 */ /* 0x000fe40000000f00 */
[----:B------:R-:W-:-:S07]  /*06b0*/  MOV R6, 0x6d0 ;  /* 0x000006d000067802 */ /* 0x000fce0000000f00 */
[----:B------:R-:W-:Y:S05]  /*06c0*/  CALL.REL.NOINC `($__internal_0_$__cuda_sm3x_div_rn_noftz_f32_slowpath) ;  /* 0x0000000400007944 */ /* 0x000fea0003c00000 */
[----:B------:R-:W-:-:S07]  /*06d0*/  IMAD.MOV.U32 R7, RZ, RZ, R2 ;  /* 0x000000ffff077224 */ /* 0x000fce00078e0002 */
.L_x_11:
[----:B------:R-:W0:Y:S01]  /*06e0*/  S2UR UR5, SR_CgaCtaId ;  /* 0x00000000000579c3 */ /* 0x000e220000008800 */
[----:B------:R-:W-:Y:S01]  /*06f0*/  UMOV UR4, 0x400 ;  /* 0x0000040000047882 */ /* 0x000fe20000000000 */
[----:B------:R-:W1:Y:S06]  /*0700*/  MUFU.RCP R9, R0 ;  /* 0x0000000000097308 */ /* 0x000e6c0000001000 */
[----:B------:R-:W2:Y:S01]  /*0710*/  LDC.64 R4, c[0x0][0x3a0] ;  /* 0x0000e800ff047b82 */ /* 0x000ea20000000a00 */
[----:B-1----:R-:W-:-:S04]  /*0720*/  FFMA R2, -R0, R9, 1 ;  /* 0x3f80000000027423 */ /* 0x002fc80000000109 */
[----:B------:R-:W-:Y:S01]  /*0730*/  FFMA R2, R9, R2, R9 ;  /* 0x0000000209027223 */ /* 0x000fe20000000009 */
[----:B0-----:R-:W-:Y:S01]  /*0740*/  ULEA UR4, UR5, UR4, 0x18 ;  /* 0x0000000405047291 */ /* 0x001fe2000f8ec0ff */
[----:B--2---:R-:W-:Y:S08]  /*0750*/  STG.E desc[UR6][R4.64+0x4], R7 ;  /* 0x0000040704007986 */ /* 0x004ff0000c101906 */
[----:B------:R-:W0:Y:S02]  /*0760*/  LDS R3, [UR4+0x8] ;  /* 0x00000804ff037984 */ /* 0x000e240008000800 */
[----:B0-----:R-:W0:Y:S01]  /*0770*/  FCHK P0, R3, R0 ;  /* 0x0000000003007302 */ /* 0x001e220000000000 */
[----:B------:R-:W-:-:S04]  /*0780*/  FFMA R9, R2, R3, RZ ;  /* 0x0000000302097223 */ /* 0x000fc800000000ff */
[----:B------:R-:W-:-:S04]  /*0790*/  FFMA R6, -R0, R9, R3 ;  /* 0x0000000900067223 */ /* 0x000fc80000000103 */
[----:B------:R-:W-:Y:S01]  /*07a0*/  FFMA R2, R2, R6, R9 ;  /* 0x0000000602027223 */ /* 0x000fe20000000009 */
[----:B0-----:R-:W-:Y:S06]  /*07b0*/  @!P0 BRA `(.L_x_12) ;  /* 0x00000000000c8947 */ /* 0x001fec0003800000 */
[----:B------:R-:W-:Y:S01]  /*07c0*/  IMAD.MOV.U32 R2, RZ, RZ, R0 ;  /* 0x000000ffff027224 */ /* 0x000fe200078e0000 */
[----:B------:R-:W-:-:S07]  /*07d0*/  MOV R6, 0x7f0 ;  /* 0x000007f000067802 */ /* 0x000fce0000000f00 */
[----:B------:R-:W-:Y:S05]  /*07e0*/  CALL.REL.NOINC `($__internal_0_$__cuda_sm3x_div_rn_noftz_f32_slowpath) ;  /* 0x0000000000b87944 */ /* 0x000fea0003c00000 */
.L_x_12:
[----:B------:R-:W-:Y:S01]  /*07f0*/  IMAD.MOV.U32 R7, RZ, RZ, R2 ;  /* 0x000000ffff077224 */ /* 0x000fe200078e0002 */
[----:B------:R-:W-:Y:S06]  /*0800*/  BRA `(.L_x_13) ;  /* 0x0000000000087947 */ /* 0x000fec0003800000 */
.L_x_10:
[----:B------:R1:W-:Y:S01]  /*0810*/  STG.E desc[UR6][R2.64+0x4], RZ ;  /* 0x000004ff02007986 */ /* 0x0003e2000c101906 */
[----:B------:R-:W-:-:S07]  /*0820*/  IMAD.MOV.U32 R7, RZ, RZ, RZ ;  /* 0x000000ffff077224 */ /* 0x000fce00078e00ff */
.L_x_13:
[----:B01----:R-:W0:Y:S01]  /*0830*/  LDC.64 R2, c[0x0][0x3a0] ;  /* 0x0000e800ff027b82 */ /* 0x003e220000000a00 */
[----:B------:R-:W1:Y:S01]  /*0840*/  LDCU UR4, c[0x0][0x3a8] ;  /* 0x00007500ff0477ac */ /* 0x000e620008000800 */
[----:B------:R-:W-:Y:S01]  /*0850*/  ISETP.GE.AND P0, PT, R8, 0x1, PT ;  /* 0x000000010800780c */ /* 0x000fe20003f06270 */
[----:B------:R-:W-:Y:S01]  /*0860*/  IMAD.MOV.U32 R4, RZ, RZ, RZ ;  /* 0x000000ffff047224 */ /* 0x000fe200078e00ff */
[----:B-1----:R-:W-:Y:S01]  /*0870*/  I2FP.F32.S32 R5, UR4 ;  /* 0x0000000400057c45 */ /* 0x002fe20008201400 */
[----:B0-----:R0:W-:Y:S10]  /*0880*/  STG.E desc[UR6][R2.64+0x8], R7 ;  /* 0x0000080702007986 */ /* 0x0011f4000c101906 */
        /* <DEDUP_REMOVED lines=17> */
.L_x_14:
[----:B0-----:R-:W0:Y:S08]  /*09a0*/  MUFU.RCP R2, R5 ;  /* 0x0000000500027308 */ /* 0x001e300000001000 */
[----:B------:R-:W1:Y:S01]  /*09b0*/  FCHK P0, R0, R5 ;  /* 0x0000000500007302 */ /* 0x000e620000000000 */
[----:B0-----:R-:W-:-:S04]  /*09c0*/  FFMA R3, R2, -R5, 1 ;  /* 0x3f80000002037423 */ /* 0x001fc80000000805 */
[----:B------:R-:W-:-:S04]  /*09d0*/  FFMA R3, R2, R3, R2 ;  /* 0x0000000302037223 */ /* 0x000fc80000000002 */
[----:B------:R-:W-:-:S04]  /*09e0*/  FFMA R2, R0, R3, RZ ;  /* 0x0000000300027223 */ /* 0x000fc800000000ff */
[----:B------:R-:W-:-:S04]  /*09f0*/  FFMA R6, R2, -R5, R0 ;  /* 0x8000000502067223 */ /* 0x000fc80000000000 */
[----:B------:R-:W-:Y:S01]  /*0a00*/  FFMA R7, R3, R6, R2 ;  /* 0x0000000603077223 */ /* 0x000fe20000000002 */
[----:B-1----:R-:W-:Y:S06]  /*0a10*/  @!P0 BRA `(.L_x_15) ;  /* 0x0000000000148947 */ /* 0x002fec0003800000 */
[----:B------:R-:W-:Y:S01]  /*0a20*/  IMAD.MOV.U32 R3, RZ, RZ, R0 ;  /* 0x000000ffff037224 */ /* 0x000fe200078e0000 */
[----:B------:R-:W-:Y:S01]  /*0a30*/  MOV R6, 0xa60 ;  /* 0x00000a6000067802 */ /* 0x000fe20000000f00 */
[----:B------:R-:W-:-:S07]  /*0a40*/  IMAD.MOV.U32 R2, RZ, RZ, R5 ;  /* 0x000000ffff027224 */ /* 0x000fce00078e0005 */
[----:B------:R-:W-:Y:S05]  /*0a50*/  CALL.REL.NOINC `($__internal_0_$__cuda_sm3x_div_rn_noftz_f32_slowpath) ;  /* 0x00000000001c7944 */ /* 0x000fea0003c00000 */
[----:B------:R-:W-:-:S07]  /*0a60*/  IMAD.MOV.U32 R7, RZ, RZ, R2 ;  /* 0x000000ffff077224 */ /* 0x000fce00078e0002 */
.L_x_15:
[----:B------:R-:W0:Y:S01]  /*0a70*/  LDC.64 R2, c[0x0][0x3a0] ;  /* 0x0000e800ff027b82 */ /* 0x000e220000000a00 */
[----:B------:R-:W-:Y:S01]  /*0a80*/  FADD R5, -R7, 1 ;  /* 0x3f80000007057421 */ /* 0x000fe20000000100 */
[----:B0-----:R-:W-:Y:S04]  /*0a90*/  STG.E desc[UR6][R2.64+0xc], R4 ;  /* 0x00000c0402007986 */ /* 0x001fe8000c101906 */
[----:B------:R-:W-:Y:S04]  /*0aa0*/  STG.E desc[UR6][R2.64+0x10], R7 ;  /* 0x0000100702007986 */ /* 0x000fe8000c101906 */
[----:B------:R-:W-:Y:S01]  /*0ab0*/  STG.E desc[UR6][R2.64+0x14], R5 ;  /* 0x0000140502007986 */ /* 0x000fe2000c101906 */
[----:B------:R-:W-:Y:S05]  /*0ac0*/  EXIT ;  /* 0x000000000000794d */ /* 0x000fea0003800000 */
        .weak           $__internal_0_$__cuda_sm3x_div_rn_noftz_f32_slowpath
        .type           $__internal_0_$__cuda_sm3x_div_rn_noftz_f32_slowpath,@function
        .size           $__internal_0_$__cuda_sm3x_div_rn_noftz_f32_slowpath,(.L_x_106 - $__internal_0_$__cuda_sm3x_div_rn_noftz_f32_slowpath)
$__internal_0_$__cuda_sm3x_div_rn_noftz_f32_slowpath:
[----:B------:R-:W-:Y:S02]  /*0ad0*/  SHF.R.U32.HI R9, RZ, 0x17, R2 ;  /* 0x00000017ff097819 */ /* 0x000fe40000011602 */
[----:B------:R-:W-:Y:S02]  /*0ae0*/  SHF.R.U32.HI R7, RZ, 0x17, R3 ;  /* 0x00000017ff077819 */ /* 0x000fe40000011603 */
[----:B------:R-:W-:Y:S02]  /*0af0*/  LOP3.LUT R15, R9, 0xff, RZ, 0xc0, !PT ;  /* 0x000000ff090f7812 */ /* 0x000fe400078ec0ff */
[----:B------:R-:W-:-:S03]  /*0b00*/  LOP3.LUT R10, R7, 0xff, RZ, 0xc0, !PT ;  /* 0x000000ff070a7812 */ /* 0x000fc600078ec0ff */
[----:B------:R-:W-:Y:S01]  /*0b10*/  VIADD R11, R15, 0xffffffff ;  /* 0xffffffff0f0b7836 */ /* 0x000fe20000000000 */
[----:B------:R-:W-:-:S04]  /*0b20*/  IADD3 R9, PT, PT, R10, -0x1, RZ ;  /* 0xffffffff0a097810 */ /* 0x000fc80007ffe0ff */
[----:B------:R-:W-:-:S04]  /*0b30*/  ISETP.GT.U32.AND P0, PT, R11, 0xfd, PT ;  /* 0x000000fd0b00780c */ /* 0x000fc80003f04070 */
[----:B------:R-:W-:-:S13]  /*0b40*/  ISETP.GT.U32.OR P0, PT, R9, 0xfd, P0 ;  /* 0x000000fd0900780c */ /* 0x000fda0000704470 */
[----:B------:R-:W-:Y:S01]  /*0b50*/  @!P0 IMAD.MOV.U32 R7, RZ, RZ, RZ ;  /* 0x000000ffff078224 */ /* 0x000fe200078e00ff */
[----:B------:R-:W-:Y:S06]  /*0b60*/  @!P0 BRA `(.L_x_16) ;  /* 0x00000000005c8947 */ /* 0x000fec0003800000 */
[----:B------:R-:W-:Y:S02]  /*0b70*/  FSETP.GTU.FTZ.AND P0, PT, |R3|, +INF , PT ;  /* 0x7f8000000300780b */ /* 0x000fe40003f1c200 */
[----:B------:R-:W-:-:S04]  /*0b80*/  FSETP.GTU.FTZ.AND P1, PT, |R2|, +INF , PT ;  /* 0x7f8000000200780b */ /* 0x000fc80003f3c200 */
[----:B------:R-:W-:-:S13]  /*0b90*/  PLOP3.LUT P0, PT, P0, P1, PT, 0xf8, 0x8f ;  /* 0x00000000008f781c */ /* 0x000fda0000703f70 */
[----:B------:R-:W-:Y:S05]  /*0ba0*/  @P0 BRA `(.L_x_17) ;  /* 0x0000000400440947 */ /* 0x000fea0003800000 */
[----:B------:R-:W-:-:S13]  /*0bb0*/  LOP3.LUT P0, RZ, R2, 0x7fffffff, R3, 0xc8, !PT ;  /* 0x7fffffff02ff7812 */ /* 0x000fda000780c803 */
[----:B------:R-:W-:Y:S05]  /*0bc0*/  @!P0 BRA `(.L_x_18) ;  /* 0x0000000400348947 */ /* 0x000fea0003800000 */
[C---:B------:R-:W-:Y:S02]  /*0bd0*/  FSETP.NEU.FTZ.AND P2, PT, |R3|.reuse, +INF , PT ;  /* 0x7f8000000300780b */ /* 0x040fe40003f5d200 */
[----:B------:R-:W-:Y:S02]  /*0be0*/  FSETP.NEU.FTZ.AND P1, PT, |R2|, +INF , PT ;  /* 0x7f8000000200780b */ /* 0x000fe40003f3d200 */
[----:B------:R-:W-:-:S11]  /*0bf0*/  FSETP.NEU.FTZ.AND P0, PT, |R3|, +INF , PT ;  /* 0x7f8000000300780b */ /* 0x000fd60003f1d200 */
[----:B------:R-:W-:Y:S05]  /*0c00*/  @!P1 BRA !P2, `(.L_x_18) ;  /* 0x0000000400249947 */ /* 0x000fea0005000000 */
[----:B------:R-:W-:-:S04]  /*0c10*/  LOP3.LUT P2, RZ, R3, 0x7fffffff, RZ, 0xc0, !PT ;  /* 0x7fffffff03ff7812 */ /* 0x000fc8000784c0ff */
[----:B------:R-:W-:-:S13]  /*0c20*/  PLOP3.LUT P1, PT, P1, P2, PT, 0x2f, 0xf2 ;  /* 0x0000000000f2781c */ /* 0x000fda0000f24577 */
[----:B------:R-:W-:Y:S05]  /*0c30*/  @P1 BRA `(.L_x_19) ;  /* 0x0000000400101947 */ /* 0x000fea0003800000 */
[----:B------:R-:W-:-:S04]  /*0c40*/  LOP3.LUT P1, RZ, R2, 0x7fffffff, RZ, 0xc0, !PT ;  /* 0x7fffffff02ff7812 */ /* 0x000fc8000782c0ff */
[----:B------:R-:W-:-:S13]  /*0c50*/  PLOP3.LUT P0, PT, P0, P1, PT, 0x2f, 0xf2 ;  /* 0x0000000000f2781c */ /* 0x000fda0000702577 */
[----:B------:R-:W-:Y:S05]  /*0c60*/  @P0 BRA `(.L_x_20) ;  /* 0x0000000000f80947 */ /* 0x000fea0003800000 */
[----:B------:R-:W-:Y:S02]  /*0c70*/  ISETP.GE.AND P0, PT, R9, RZ, PT ;  /* 0x000000ff0900720c */ /* 0x000fe40003f06270 */
[----:B------:R-:W-:-:S11]  /*0c80*/  ISETP.GE.AND P1, PT, R11, RZ, PT ;  /* 0x000000ff0b00720c */ /* 0x000fd60003f26270 */
[----:B------:R-:W-:Y:S02]  /*0c90*/  @P0 IMAD.MOV.U32 R7, RZ, RZ, RZ ;  /* 0x000000ffff070224 */ /* 0x000fe400078e00ff */
[----:B------:R-:W-:Y:S01]  /*0ca0*/  @!P0 FFMA R3, R3, 1.84467440737095516160e+19, RZ ;  /* 0x5f80000003038823 */ /* 0x000fe200000000ff */
[----:B------:R-:W-:Y:S02]  /*0cb0*/  @!P0 IMAD.MOV.U32 R7, RZ, RZ, -0x40 ;  /* 0xffffffc0ff078424 */ /* 0x000fe400078e00ff */
[----:B------:R-:W-:Y:S02]  /*0cc0*/  @!P1 FFMA R2, R2, 1.84467440737095516160e+19, RZ ;  /* 0x5f80000002029823 */ /* 0x000fe400000000ff */
[----:B------:R-:W-:-:S07]  /*0cd0*/  @!P1 VIADD R7, R7, 0x40 ;  /* 0x0000004007079836 */ /* 0x000fce0000000000 */
.L_x_16:
[----:B------:R-:W-:Y:S02]  /*0ce0*/  LEA R9, R15, 0xc0800000, 0x17 ;  /* 0xc08000000f097811 */ /* 0x000fe400078eb8ff */
[----:B------:R-:W-:-:S03]  /*0cf0*/  IADD3 R10, PT, PT, R10, -0x7f, RZ ;  /* 0xffffff810a0a7810 */ /* 0x000fc60007ffe0ff */
[----:B------:R-:W-:Y:S02]  /*0d00*/  IMAD.IADD R9, R2, 0x1, -R9 ;  /* 0x0000000102097824 */ /* 0x000fe400078e0a09 */
[C---:B------:R-:W-:Y:S01]  /*0d10*/  IMAD R2, R10.reuse, -0x800000, R3 ;  /* 0xff8000000a027824 */ /* 0x040fe200078e0203 */
[----:B------:R-:W-:Y:S01]  /*0d20*/  IADD3 R10, PT, PT, R10, 0x7f, -R15 ;  /* 0x0000007f0a0a7810 */ /* 0x000fe20007ffe80f */
[----:B------:R-:W0:Y:S01]  /*0d30*/  MUFU.RCP R11, R9 ;  /* 0x00000009000b7308 */ /* 0x000e220000001000 */
[----:B------:R-:W-:-:S03]  /*0d40*/  FADD.FTZ R13, -R9, -RZ ;  /* 0x800000ff090d7221 */ /* 0x000fc60000010100 */
[----:B------:R-:W-:Y:S02]  /*0d50*/  IMAD.IADD R10, R10, 0x1, R7 ;  /* 0x000000010a0a7824 */ /* 0x000fe400078e0207 */
[----:B0-----:R-:W-:-:S04]  /*0d60*/  FFMA R12, R11, R13, 1 ;  /* 0x3f8000000b0c7423 */ /* 0x001fc8000000000d */
[----:B------:R-:W-:-:S04]  /*0d70*/  FFMA R14, R11, R12, R11 ;  /* 0x0000000c0b0e7223 */ /* 0x000fc8000000000b */
[----:B------:R-:W-:-:S04]  /*0d80*/  FFMA R3, R2, R14, RZ ;  /* 0x0000000e02037223 */ /* 0x000fc800000000ff */
[----:B------:R-:W-:-:S04]  /*0d90*/  FFMA R12, R13, R3, R2 ;  /* 0x000000030d0c7223 */ /* 0x000fc80000000002 */
[----:B------:R-:W-:-:S04]  /*0da0*/  FFMA R11, R14, R12, R3 ;  /* 0x0000000c0e0b7223 */ /* 0x000fc80000000003 */
[----:B------:R-:W-:-:S04]  /*0db0*/  FFMA R12, R13, R11, R2 ;  /* 0x0000000b0d0c7223 */ /* 0x000fc80000000002 */
[----:B------:R-:W-:-:S05]  /*0dc0*/  FFMA R2, R14, R12, R11 ;  /* 0x0000000c0e027223 */ /* 0x000fca000000000b */
[----:B------:R-:W-:-:S04]  /*0dd0*/  SHF.R.U32.HI R3, RZ, 0x17, R2 ;  /* 0x00000017ff037819 */ /* 0x000fc80000011602 */
[----:B------:R-:W-:-:S05]  /*0de0*/  LOP3.LUT R3, R3, 0xff, RZ, 0xc0, !PT ;  /* 0x000000ff03037812 */ /* 0x000fca00078ec0ff */
[----:B------:R-:W-:-:S04]  /*0df0*/  IMAD.IADD R9, R3, 0x1, R10 ;  /* 0x0000000103097824 */ /* 0x000fc800078e020a */
[----:B------:R-:W-:-:S05]  /*0e00*/  VIADD R3, R9, 0xffffffff ;  /* 0xffffffff09037836 */ /* 0x000fca0000000000 */
[----:B------:R-:W-:-:S13]  /*0e10*/  ISETP.GE.U32.AND P0, PT, R3, 0xfe, PT ;  /* 0x000000fe0300780c */ /* 0x000fda0003f06070 */
[----:B------:R-:W-:Y:S05]  /*0e20*/  @!P0 BRA `(.L_x_21) ;  /* 0x0000000000808947 */ /* 0x000fea0003800000 */
[----:B------:R-:W-:-:S13]  /*0e30*/  ISETP.GT.AND P0, PT, R9, 0xfe, PT ;  /* 0x000000fe0900780c */ /* 0x000fda0003f04270 */
[----:B------:R-:W-:Y:S05]  /*0e40*/  @P0 BRA `(.L_x_22) ;  /* 0x00000000006c0947 */ /* 0x000fea0003800000 */
[----:B------:R-:W-:-:S13]  /*0e50*/  ISETP.GE.AND P0, PT, R9, 0x1, PT ;  /* 0x000000010900780c */ /* 0x000fda0003f06270 */
[----:B------:R-:W-:Y:S05]  /*0e60*/  @P0 BRA `(.L_x_23) ;  /* 0x0000000000980947 */ /* 0x000fea0003800000 */
[----:B------:R-:W-:Y:S02]  /*0e70*/  ISETP.GE.AND P0, PT, R9, -0x18, PT ;  /* 0xffffffe80900780c */ /* 0x000fe40003f06270 */
[----:B------:R-:W-:-:S11]  /*0e80*/  LOP3.LUT R2, R2, 0x80000000, RZ, 0xc0, !PT ;  /* 0x8000000002027812 */ /* 0x000fd600078ec0ff */
[----:B------:R-:W-:Y:S05]  /*0e90*/  @!P0 BRA `(.L_x_23) ;  /* 0x00000000008c8947 */ /* 0x000fea0003800000 */
[CCC-:B------:R-:W-:Y:S01]  /*0ea0*/  FFMA.RZ R3, R14.reuse, R12.reuse, R11.reuse ;  /* 0x0000000c0e037223 */ /* 0x1c0fe2000000c00b */
[CCC-:B------:R-:W-:Y:S01]  /*0eb0*/  FFMA.RM R10, R14.reuse, R12.reuse, R11.reuse ;  /* 0x0000000c0e0a7223 */ /* 0x1c0fe2000000400b */
[C---:B------:R-:W-:Y:S02]  /*0ec0*/  ISETP.NE.AND P2, PT, R9.reuse, RZ, PT ;  /* 0x000000ff0900720c */ /* 0x040fe40003f45270 */
[----:B------:R-:W-:Y:S02]  /*0ed0*/  ISETP.NE.AND P1, PT, R9, RZ, PT ;  /* 0x000000ff0900720c */ /* 0x000fe40003f25270 */
[----:B------:R-:W-:Y:S01]  /*0ee0*/  LOP3.LUT R7, R3, 0x7fffff, RZ, 0xc0, !PT ;  /* 0x007fffff03077812 */ /* 0x000fe200078ec0ff */
[----:B------:R-:W-:Y:S01]  /*0ef0*/  FFMA.RP R3, R14, R12, R11 ;  /* 0x0000000c0e037223 */ /* 0x000fe2000000800b */
[C---:B------:R-:W-:Y:S01]  /*0f00*/  VIADD R12, R9.reuse, 0x20 ;  /* 0x00000020090c7836 */ /* 0x040fe20000000000 */
[----:B------:R-:W-:Y:S02]  /*0f10*/  IADD3 R9, PT, PT, -R9, RZ, RZ ;  /* 0x000000ff09097210 */ /* 0x000fe40007ffe1ff */
[----:B------:R-:W-:-:S02]  /*0f20*/  LOP3.LUT R7, R7, 0x800000, RZ, 0xfc, !PT ;  /* 0x0080000007077812 */ /* 0x000fc400078efcff */
[----:B------:R-:W-:Y:S02]  /*0f30*/  FSETP.NEU.FTZ.AND P0, PT, R3, R10, PT ;  /* 0x0000000a0300720b */ /* 0x000fe40003f1d000 */
[----:B------:R-:W-:Y:S02]  /*0f40*/  SHF.L.U32 R12, R7, R12, RZ ;  /* 0x0000000c070c7219 */ /* 0x000fe400000006ff */
[----:B------:R-:W-:Y:S02]  /*0f50*/  SEL R10, R9, RZ, P2 ;  /* 0x000000ff090a7207 */ /* 0x000fe40001000000 */
[----:B------:R-:W-:Y:S02]  /*0f60*/  ISETP.NE.AND P1, PT, R12, RZ, P1 ;  /* 0x000000ff0c00720c */ /* 0x000fe40000f25270 */
[----:B------:R-:W-:Y:S02]  /*0f70*/  SHF.R.U32.HI R10, RZ, R10, R7 ;  /* 0x0000000aff0a7219 */ /* 0x000fe40000011607 */
[----:B------:R-:W-:-:S02]  /*0f80*/  PLOP3.LUT P0, PT, P0, P1, PT, 0xf8, 0x8f ;  /* 0x00000000008f781c */ /* 0x000fc40000703f70 */
[----:B------:R-:W-:Y:S02]  /*0f90*/  SHF.R.U32.HI R12, RZ, 0x1, R10 ;  /* 0x00000001ff0c7819 */ /* 0x000fe4000001160a */
[----:B------:R-:W-:-:S04]  /*0fa0*/  SEL R3, RZ, 0x1, !P0 ;  /* 0x00000001ff037807 */ /* 0x000fc80004000000 */
[----:B------:R-:W-:-:S04]  /*0fb0*/  LOP3.LUT R3, R3, 0x1, R12, 0xf8, !PT ;  /* 0x0000000103037812 */ /* 0x000fc800078ef80c */
[----:B------:R-:W-:-:S05]  /*0fc0*/  LOP3.LUT R3, R3, R10, RZ, 0xc0, !PT ;  /* 0x0000000a03037212 */ /* 0x000fca00078ec0ff */
[----:B------:R-:W-:-:S05]  /*0fd0*/  IMAD.IADD R3, R12, 0x1, R3 ;  /* 0x000000010c037824 */ /* 0x000fca00078e0203 */
[----:B------:R-:W-:Y:S01]  /*0fe0*/  LOP3.LUT R2, R3, R2, RZ, 0xfc, !PT ;  /* 0x0000000203027212 */ /* 0x000fe200078efcff */
[----:B------:R-:W-:Y:S06]  /*0ff0*/  BRA `(.L_x_23) ;  /* 0x0000000000347947 */ /* 0x000fec0003800000 */
.L_x_22:
[----:B------:R-:W-:-:S04]  /*1000*/  LOP3.LUT R2, R2, 0x80000000, RZ, 0xc0, !PT ;  /* 0x8000000002027812 */ /* 0x000fc800078ec0ff */
[----:B------:R-:W-:Y:S01]  /*1010*/  LOP3.LUT R2, R2, 0x7f800000, RZ, 0xfc, !PT ;  /* 0x7f80000002027812 */ /* 0x000fe200078efcff */
[----:B------:R-:W-:Y:S06]  /*1020*/  BRA `(.L_x_23) ;  /* 0x0000000000287947 */ /* 0x000fec0003800000 */
.L_x_21:
[----:B------:R-:W-:Y:S01]  /*1030*/  IMAD R2, R10, 0x800000, R2 ;  /* 0x008000000a027824 */ /* 0x000fe200078e0202 */
[----:B------:R-:W-:Y:S06]  /*1040*/  BRA `(.L_x_23) ;  /* 0x0000000000207947 */ /* 0x000fec0003800000 */
.L_x_20:
[----:B------:R-:W-:-:S04]  /*1050*/  LOP3.LUT R2, R2, 0x80000000, R3, 0x48, !PT ;  /* 0x8000000002027812 */ /* 0x000fc800078e4803 */
[----:B------:R-:W-:Y:S01]  /*1060*/  LOP3.LUT R2, R2, 0x7f800000, RZ, 0xfc, !PT ;  /* 0x7f80000002027812 */ /* 0x000fe200078efcff */
[----:B------:R-:W-:Y:S06]  /*1070*/  BRA `(.L_x_23) ;  /* 0x0000000000147947 */ /* 0x000fec0003800000 */
.L_x_19:
[----:B------:R-:W-:Y:S01]  /*1080*/  LOP3.LUT R2, R2, 0x80000000, R3, 0x48, !PT ;  /* 0x8000000002027812 */ /* 0x000fe200078e4803 */
[----:B------:R-:W-:Y:S06]  /*1090*/  BRA `(.L_x_23) ;  /* 0x00000000000c7947 */ /* 0x000fec0003800000 */
.L_x_18:
[----:B------:R-:W0:Y:S01]  /*10a0*/  MUFU.RSQ R2, -QNAN ;  /* 0xffc0000000027908 */ /* 0x000e220000001400 */
[----:B------:R-:W-:Y:S05]  /*10b0*/  BRA `(.L_x_23) ;  /* 0x0000000000047947 */ /* 0x000fea0003800000 */
.L_x_17:
[----:B------:R-:W-:-:S07]  /*10c0*/  FADD.FTZ R2, R3, R2 ;  /* 0x0000000203027221 */ /* 0x000fce0000010000 */
.L_x_23:
[----:B------:R-:W-:-:S04]  /*10d0*/  IMAD.MOV.U32 R7, RZ, RZ, 0x0 ;  /* 0x00000000ff077424 */ /* 0x000fc800078e00ff */
[----:B0-----:R-:W-:Y:S05]  /*10e0*/  RET.REL.NODEC R6 `(_Z23cache_statistics_kernelPKbPKfPKiS4_Pfiii) ;  /* 0xffffffec06c47950 */ /* 0x001fea0003c3ffff */
.L_x_24:
[----:B------:R-:W-:-:S00]  /*10f0*/  BRA `(.L_x_24) ;  /* 0xfffffffc00fc7947 */ /* 0x000fc0000383ffff */
[----:B------:R-:W-:-:S00]  /*1100*/  NOP ;  /* 0x0000000000007918 */ /* 0x000fc00000000000 */
[----:B------:R-:W-:-:S00]  /*1110*/  NOP ;  /* 0x0000000000007918 */ /* 0x000fc00000000000 */
[----:B------:R-:W-:-:S00]  /*1120*/  NOP ;  /* 0x0000000000007918 */ /* 0x000fc00000000000 */
[----:B------:R-:W-:-:S00]  /*1130*/  NOP ;  /* 0x0000000000007918 */ /* 0x000fc00000000000 */
[----:B------:R-:W-:-:S00]  /*1140*/  NOP ;  /* 0x0000000000007918 */ /* 0x000fc00000000000 */
[----:B------:R-:W-:-:S00]  /*1150*/  NOP ;  /* 0x0000000000007918 */ /* 0x000fc00000000000 */
[----:B------:R-:W-:-:S00]  /*1160*/  NOP ;  /* 0x0000000000007918 */ /* 0x000fc00000000000 */
[----:B------:R-:W-:-:S00]  /*1170*/  NOP ;  /* 0x0000000000007918 */ /* 0x000fc00000000000 */
.L_x_106:


//--------------------- .text._Z23cache_compaction_kernelPfS_S_PiS0_PbS0_S0_ii --------------------------
	.section	.text._Z23cache_compaction_kernelPfS_S_PiS0_PbS0_S0_ii,"ax",@progbits
	.align	128
        .global         _Z23cache_compaction_kernelPfS_S_PiS0_PbS0_S0_ii
        .type           _Z23cache_compaction_kernelPfS_S_PiS0_PbS0_S0_ii,@function
        .size           _Z23cache_compaction_kernelPfS_S_PiS0_PbS0_S0_ii,(.L_x_111 - _Z23cache_compaction_kernelPfS_S_PiS0_PbS0_S0_ii)
        .other          _Z23cache_compaction_kernelPfS_S_PiS0_PbS0_S0_ii,@"STO_CUDA_ENTRY STV_DEFAULT"
_Z23cache_compaction_kernelPfS_S_PiS0_PbS0_S0_ii:
.text._Z23cache_compaction_kernelPfS_S_PiS0_PbS0_S0_ii:
[----:B------:R-:W-:Y:S01]  /*0000*/  LDC R1, c[0x0][0x37c] ;  /* 0x0000df00ff017b82 */ /* 0x000fe20000000800 */
[----:B------:R-:W0:Y:S01]  /*0010*/  S2R R0, SR_CTAID.X ;  /* 0x0000000000007919 */ /* 0x000e220000002500 */
[----:B------:R-:W0:Y:S02]  /*0020*/  LDCU UR4, c[0x0][0x3c0] ;  /* 0x00007800ff0477ac */ /* 0x000e240008000800 */
[----:B0-----:R-:W-:-:S13]  /*0030*/  ISETP.GE.AND P0, PT, R0, UR4, PT ;  /* 0x0000000400007c0c */ /* 0x001fda000bf06270 */
[----:B------:R-:W-:Y:S05]  /*0040*/  @P0 EXIT ;  /* 0x000000000000094d */ /* 0x000fea0003800000 */
[----:B------:R-:W0:Y:S01]  /*0050*/  S2R R3, SR_TID.X ;  /* 0x0000000000037919 */ /* 0x000e220000002100 */
[----:B------:R-:W1:Y:S01]  /*0060*/  LDCU.64 UR10, c[0x0][0x3a8] ;  /* 0x00007500ff0a77ac */ /* 0x000e620008000a00 */
[----:B------:R-:W2:Y:S01]  /*0070*/  LDCU.64 UR6, c[0x0][0x358] ;  /* 0x00006b00ff0677ac */ /* 0x000ea20008000a00 */
[----:B-1----:R-:W-:-:S05]  /*0080*/  IADD3 R4, P1, PT, R0, UR10, RZ ;  /* 0x0000000a00047c10 */ /* 0x002fca000ff3e0ff */
[----:B------:R-:W-:Y:S01]  /*0090*/  IMAD.X R5, RZ, RZ, UR11, P1 ;  /* 0x0000000bff057e24 */ /* 0x000fe200088e06ff */
[----:B0-----:R-:W-:-:S13]  /*00a0*/  ISETP.NE.AND P0, PT, R3, RZ, PT ;  /* 0x000000ff0300720c */ /* 0x001fda0003f05270 */
[----:B------:R-:W0:Y:S01]  /*00b0*/  @!P0 S2R R7, SR_CgaCtaId ;  /* 0x0000000000078919 */ /* 0x000e220000008800 */
[----:B------:R-:W-:-:S04]  /*00c0*/  @!P0 MOV R2, 0x400 ;  /* 0x0000040000028802 */ /* 0x000fc80000000f00 */
[----:B0-----:R-:W-:-:S05]  /*00d0*/  @!P0 LEA R2, R7, R2, 0x18 ;  /* 0x0000000207028211 */ /* 0x001fca00078ec0ff */
[----:B------:R0:W-:Y:S01]  /*00e0*/  @!P0 STS.64 [R2], RZ ;  /* 0x000000ff02008388 */ /* 0x0001e20000000a00 */
[----:B------:R-:W-:Y:S06]  /*00f0*/  BAR.SYNC.DEFER_BLOCKING 0x0 ;  /* 0x0000000000007b1d */ /* 0x000fec0000010000 */
[----:B--2---:R-:W2:Y:S02]  /*0100*/  LDG.E.U8 R4, desc[UR6][R4.64] ;  /* 0x0000000604047981 */ /* 0x004ea4000c1e1100 */
[----:B--2---:R-:W-:-:S13]  /*0110*/  ISETP.NE.AND P1, PT, R4, RZ, PT ;  /* 0x000000ff0400720c */ /* 0x004fda0003f25270 */
[----:B0-----:R-:W-:Y:S05]  /*0120*/  @!P1 BRA `(.L_x_25) ;  /* 0x0000000000109947 */ /* 0x001fea0003800000 */
[----:B------:R-:W0:Y:S01]  /*0130*/  S2UR UR5, SR_CgaCtaId ;  /* 0x00000000000579c3 */ /* 0x000e220000008800 */
[----:B------:R-:W-:Y:S02]  /*0140*/  UMOV UR4, 0x400 ;  /* 0x0000040000047882 */ /* 0x000fe40000000000 */
[----:B0-----:R-:W-:-:S09]  /*0150*/  ULEA UR4, UR5, UR4, 0x18 ;  /* 0x0000000405047291 */ /* 0x001fd2000f8ec0ff */
[----:B------:R-:W-:Y:S03]  /*0160*/  ATOMS.POPC.INC.32 RZ, [UR4] ;  /* 0x00000000ffff7f8c */ /* 0x000fe6000d800004 */
.L_x_25:
[----:B------:R-:W-:Y:S06]  /*0170*/  BAR.SYNC.DEFER_BLOCKING 0x0 ;  /* 0x0000000000007b1d */ /* 0x000fec0000010000 */
[----:B------:R-:W-:Y:S04]  /*0180*/  BSSY.RECONVERGENT B0, `(.L_x_26) ;  /* 0x0000044000007945 */ /* 0x000fe80003800200 */
[----:B------:R-:W-:Y:S05]  /*0190*/  @!P1 BRA `(.L_x_27) ;  /* 0x0000000000f89947 */ /* 0x000fea0003800000 */
[----:B------:R-:W0:Y:S01]  /*01a0*/  S2R R2, SR_LANEID ;  /* 0x0000000000027919 */ /* 0x000e220000000000 */
[----:B------:R-:W1:Y:S01]  /*01b0*/  S2UR UR5, SR_CgaCtaId ;  /* 0x00000000000579c3 */ /* 0x000e620000008800 */
[----:B------:R-:W-:Y:S01]  /*01c0*/  VOTEU.ANY UR8, UPT, PT ;  /* 0x0000000000087886 */ /* 0x000fe200038e0100 */
[----:B------:R-:W-:Y:S01]  /*01d0*/  UMOV UR4, 0x400 ;  /* 0x0000040000047882 */ /* 0x000fe20000000000 */
[----:B------:R-:W0:Y:S01]  /*01e0*/  FLO.U32 R7, UR8 ;  /* 0x0000000800077d00 */ /* 0x000e2200080e0000 */
[----:B------:R-:W-:Y:S01]  /*01f0*/  UIADD3 UR4, UPT, UPT, UR4, 0x4, URZ ;  /* 0x0000000404047890 */ /* 0x000fe2000fffe0ff */
[----:B------:R-:W2:Y:S01]  /*0200*/  S2R R8, SR_LTMASK ;  /* 0x0000000000087919 */ /* 0x000ea20000003900 */
[----:B------:R-:W-:Y:S02]  /*0210*/  BSSY.RECONVERGENT B1, `(.L_x_28) ;  /* 0x0000020000017945 */ /* 0x000fe40003800200 */
[----:B------:R-:W3:Y:S03]  /*0220*/  LDC.64 R4, c[0x0][0x3b0] ;  /* 0x0000ec00ff047b82 */ /* 0x000ee60000000a00 */
[----:B------:R-:W4:Y:S01]  /*0230*/  POPC R6, UR8 ;  /* 0x0000000800067d09 */ /* 0x000f220008000000 */
[----:B-1----:R-:W-:Y:S01]  /*0240*/  ULEA UR4, UR5, UR4, 0x18 ;  /* 0x0000000405047291 */ /* 0x002fe2000f8ec0ff */
[----:B0-----:R-:W-:Y:S01]  /*0250*/  ISETP.EQ.U32.AND P1, PT, R7, R2, PT ;  /* 0x000000020700720c */ /* 0x001fe20003f22070 */
[----:B---3--:R-:W-:Y:S01]  /*0260*/  IMAD.WIDE.U32 R4, R0, 0x4, R4 ;  /* 0x0000000400047825 */ /* 0x008fe200078e0004 */
[----:B--2---:R-:W-:-:S04]  /*0270*/  LOP3.LUT R8, R8, UR8, RZ, 0xc0, !PT ;  /* 0x0000000808087c12 */ /* 0x004fc8000f8ec0ff */
[----:B------:R-:W0:Y:S07]  /*0280*/  POPC R9, R8 ;  /* 0x0000000800097309 */ /* 0x000e2e0000000000 */
[----:B----4-:R-:W1:Y:S01]  /*0290*/  @P1 ATOMS.ADD R6, [UR4], R6 ;  /* 0x00000006ff06198c */ /* 0x010e620008000004 */
[----:B------:R-:W2:Y:S02]  /*02a0*/  LDCU UR4, c[0x0][0x3c4] ;  /* 0x00007880ff0477ac */ /* 0x000ea40008000800 */
[----:B--2---:R-:W-:Y:S01]  /*02b0*/  ISETP.GE.AND P1, PT, R3, UR4, PT ;  /* 0x0000000403007c0c */ /* 0x004fe2000bf26270 */
[----:B-1----:R-:W0:Y:S02]  /*02c0*/  SHFL.IDX PT, R2, R6, R7, 0x1f ;  /* 0x00001f0706027589 */ /* 0x002e2400000e0000 */
[----:B0-----:R-:W-:-:S05]  /*02d0*/  IMAD.IADD R2, R2, 0x1, R9 ;  /* 0x0000000102027824 */ /* 0x001fca00078e0209 */
[----:B------:R0:W-:Y:S05]  /*02e0*/  STG.E desc[UR6][R4.64], R2 ;  /* 0x0000000204007986 */ /* 0x0001ea000c101906 */
[----:B------:R-:W-:Y:S05]  /*02f0*/  @P1 BRA `(.L_x_29) ;  /* 0x0000000000441947 */ /* 0x000fea0003800000 */
[----:B------:R-:W1:Y:S01]  /*0300*/  LDC R16, c[0x0][0x360] ;  /* 0x0000d800ff107b82 */ /* 0x000e620000000800 */
[----:B------:R-:W-:-:S07]  /*0310*/  MOV R17, R3 ;  /* 0x0000000300117202 */ /* 0x000fce0000000f00 */
[----:B0-----:R-:W0:Y:S08]  /*0320*/  LDC.64 R4, c[0x0][0x380] ;  /* 0x0000e000ff047b82 */ /* 0x001e300000000a00 */
[----:B------:R-:W2:Y:S02]  /*0330*/  LDC.64 R6, c[0x0][0x388] ;  /* 0x0000e200ff067b82 */ /* 0x000ea40000000a00 */
.L_x_30:
[----:B---3--:R-:W-:-:S04]  /*0340*/  IMAD R13, R0, UR4, R17 ;  /* 0x00000004000d7c24 */ /* 0x008fc8000f8e0211 */
[----:B0-----:R-:W-:-:S06]  /*0350*/  IMAD.WIDE R8, R13, 0x4, R4 ;  /* 0x000000040d087825 */ /* 0x001fcc00078e0204 */
[----:B------:R-:W3:Y:S01]  /*0360*/  LDG.E R9, desc[UR6][R8.64] ;  /* 0x0000000608097981 */ /* 0x000ee2000c1e1900 */
[----:B------:R-:W-:Y:S02]  /*0370*/  IMAD R15, R2, UR4, R17 ;  /* 0x00000004020f7c24 */ /* 0x000fe4000f8e0211 */
[----:B--2---:R-:W-:-:S04]  /*0380*/  IMAD.WIDE R12, R13, 0x4, R6 ;  /* 0x000000040d0c7825 */ /* 0x004fc800078e0206 */
[----:B------:R-:W-:-:S05]  /*0390*/  IMAD.WIDE R10, R15, 0x4, R4 ;  /* 0x000000040f0a7825 */ /* 0x000fca00078e0204 */
[----:B---3--:R3:W-:Y:S04]  /*03a0*/  STG.E desc[UR6][R10.64], R9 ;  /* 0x000000090a007986 */ /* 0x0087e8000c101906 */
[----:B------:R-:W2:Y:S01]  /*03b0*/  LDG.E R13, desc[UR6][R12.64] ;  /* 0x000000060c0d7981 */ /* 0x000ea2000c1e1900 */
[----:B------:R-:W-:-:S04]  /*03c0*/  IMAD.WIDE R14, R15, 0x4, R6 ;  /* 0x000000040f0e7825 */ /* 0x000fc800078e0206 */
[----:B-1----:R-:W-:-:S05]  /*03d0*/  IMAD.IADD R17, R16, 0x1, R17 ;  /* 0x0000000110117824 */ /* 0x002fca00078e0211 */
[----:B------:R-:W-:Y:S01]  /*03e0*/  ISETP.GE.AND P1, PT, R17, UR4, PT ;  /* 0x0000000411007c0c */ /* 0x000fe2000bf26270 */
[----:B--2---:R3:W-:-:S12]  /*03f0*/  STG.E desc[UR6][R14.64], R13 ;  /* 0x0000000d0e007986 */ /* 0x0047d8000c101906 */
[----:B------:R-:W-:Y:S05]  /*0400*/  @!P1 BRA `(.L_x_30) ;  /* 0xfffffffc00cc9947 */ /* 0x000fea000383ffff */
.L_x_29:
[----:B------:R-:W-:Y:S05]  /*0410*/  BSYNC.RECONVERGENT B1 ;  /* 0x0000000000017941 */ /* 0x000fea0003800200 */
.L_x_28:
[----:B------:R-:W-:Y:S05]  /*0420*/  @P0 BRA `(.L_x_31) ;  /* 0x0000000000640947 */ /* 0x000fea0003800000 */
[----:B------:R-:W0:Y:S08]  /*0430*/  LDC.64 R6, c[0x0][0x390] ;  /* 0x0000e400ff067b82 */ /* 0x000e300000000a00 */
[----:B---3--:R-:W1:Y:S08]  /*0440*/  LDC.64 R10, c[0x0][0x398] ;  /* 0x0000e600ff0a7b82 */ /* 0x008e700000000a00 */
[----:B------:R-:W2:Y:S01]  /*0450*/  LDC.64 R16, c[0x0][0x3a0] ;  /* 0x0000e800ff107b82 */ /* 0x000ea20000000a00 */
[----:B0-----:R-:W-:-:S05]  /*0460*/  IMAD.WIDE.U32 R4, R0, 0x4, R6 ;  /* 0x0000000400047825 */ /* 0x001fca00078e0006 */
[----:B------:R-:W3:Y:S01]  /*0470*/  LDG.E R19, desc[UR6][R4.64] ;  /* 0x0000000604137981 */ /* 0x000ee2000c1e1900 */
[----:B------:R-:W-:-:S04]  /*0480*/  IMAD.WIDE R6, R2, 0x4, R6 ;  /* 0x0000000402067825 */ /* 0x000fc800078e0206 */
[--C-:B-1----:R-:W-:Y:S01]  /*0490*/  IMAD.WIDE.U32 R8, R0, 0x4, R10.reuse ;  /* 0x0000000400087825 */ /* 0x102fe200078e000a */
[----:B---3--:R0:W-:Y:S05]  /*04a0*/  STG.E desc[UR6][R6.64], R19 ;  /* 0x0000001306007986 */ /* 0x0081ea000c101906 */
[----:B------:R-:W3:Y:S01]  /*04b0*/  LDG.E R9, desc[UR6][R8.64] ;  /* 0x0000000608097981 */ /* 0x000ee2000c1e1900 */
[----:B------:R-:W-:-:S04]  /*04c0*/  IMAD.WIDE R10, R2, 0x4, R10 ;  /* 0x00000004020a7825 */ /* 0x000fc800078e020a */
[----:B--2---:R-:W-:-:S04]  /*04d0*/  IMAD.WIDE.U32 R12, R0, 0x4, R16 ;  /* 0x00000004000c7825 */ /* 0x004fc800078e0010 */
[----:B------:R-:W-:Y:S01]  /*04e0*/  HFMA2 R18, -RZ, RZ, 0, 5.9604644775390625e-08 ;  /* 0x00000001ff127431 */ /* 0x000fe200000001ff */
[C---:B------:R-:W-:Y:S01]  /*04f0*/  IADD3 R14, P0, PT, R2.reuse, UR10, RZ ;  /* 0x0000000a020e7c10 */ /* 0x040fe2000ff1e0ff */
[----:B---3--:R1:W-:Y:S04]  /*0500*/  STG.E desc[UR6][R10.64], R9 ;  /* 0x000000090a007986 */ /* 0x0083e8000c101906 */
[----:B------:R-:W2:Y:S01]  /*0510*/  LDG.E R13, desc[UR6][R12.64] ;  /* 0x000000060c0d7981 */ /* 0x000ea2000c1e1900 */
[C---:B------:R-:W-:Y:S01]  /*0520*/  IMAD.WIDE R4, R2.reuse, 0x4, R16 ;  /* 0x0000000402047825 */ /* 0x040fe200078e0210 */
[----:B------:R-:W-:Y:S02]  /*0530*/  LEA.HI.X.SX32 R15, R2, UR11, 0x1, P0 ;  /* 0x0000000b020f7c11 */ /* 0x000fe400080f0eff */
[----:B0-----:R-:W-:-:S02]  /*0540*/  PRMT R7, R18, 0x7610, R7 ;  /* 0x0000761012077816 */ /* 0x001fc40000000007 */
[----:B--2---:R1:W-:Y:S04]  /*0550*/  STG.E desc[UR6][R4.64], R13 ;  /* 0x0000000d04007986 */ /* 0x0043e8000c101906 */
[----:B------:R1:W-:Y:S01]  /*0560*/  STG.E.U8 desc[UR6][R14.64], R7 ;  /* 0x000000070e007986 */ /* 0x0003e2000c101106 */
[----:B------:R-:W-:Y:S05]  /*0570*/  BRA `(.L_x_31) ;  /* 0x0000000000107947 */ /* 0x000fea0003800000 */
.L_x_27:
[----:B------:R-:W0:Y:S01]  /*0580*/  LDC.64 R4, c[0x0][0x3b0] ;  /* 0x0000ec00ff047b82 */ /* 0x000e220000000a00 */
[----:B------:R-:W-:Y:S01]  /*0590*/  MOV R7, 0xffffffff ;  /* 0xffffffff00077802 */ /* 0x000fe20000000f00 */
[----:B0-----:R-:W-:-:S05]  /*05a0*/  IMAD.WIDE.U32 R4, R0, 0x4, R4 ;  /* 0x0000000400047825 */ /* 0x001fca00078e0004 */
[----:B------:R0:W-:Y:S02]  /*05b0*/  STG.E desc[UR6][R4.64], R7 ;  /* 0x0000000704007986 */ /* 0x0001e4000c101906 */
.L_x_31:
[----:B------:R-:W-:Y:S05]  /*05c0*/  BSYNC.RECONVERGENT B0 ;  /* 0x0000000000007941 */ /* 0x000fea0003800200 */
.L_x_26:
[----:B------:R-:W-:-:S13]  /*05d0*/  LOP3.LUT P0, RZ, R0, R3, RZ, 0xfc, !PT ;  /* 0x0000000300ff7212 */ /* 0x000fda000780fcff */
[----:B------:R-:W-:Y:S05]  /*05e0*/  @P0 EXIT ;  /* 0x000000000000094d */ /* 0x000fea0003800000 */
[----:B------:R-:W2:Y:S01]  /*05f0*/  S2UR UR5, SR_CgaCtaId ;  /* 0x00000000000579c3 */ /* 0x000ea20000008800 */
[----:B------:R-:W-:-:S07]  /*0600*/  UMOV UR4, 0x400 ;  /* 0x0000040000047882 */ /* 0x000fce0000000000 */
[----:B0-----:R-:W0:Y:S01]  /*0610*/  LDC.64 R2, c[0x0][0x3b8] ;  /* 0x0000ee00ff027b82 */ /* 0x001e220000000a00 */
[----:B--2---:R-:W-:-:S09]  /*0620*/  ULEA UR4, UR5, UR4, 0x18 ;  /* 0x0000000405047291 */ /* 0x004fd2000f8ec0ff */
[----:B-1----:R-:W0:Y:S04]  /*0630*/  LDS R5, [UR4] ;  /* 0x00000004ff057984 */ /* 0x002e280008000800 */
[----:B0-----:R-:W-:Y:S01]  /*0640*/  STG.E desc[UR6][R2.64], R5 ;  /* 0x0000000502007986 */ /* 0x001fe2000c101906 */
[----:B------:R-:W-:Y:S05]  /*0650*/  EXIT ;  /* 0x000000000000794d */ /* 0x000fea0003800000 */
.L_x_32:
        /* <DEDUP_REMOVED lines=10> */
.L_x_111:


//--------------------- .text._Z26cache_access_update_kernelPiS_PKiii --------------------------
	.section	.text._Z26cache_access_update_kernelPiS_PKiii,"ax",@progbits
	.align	128
        .global         _Z26cache_access_update_kernelPiS_PKiii
        .type           _Z26cache_access_update_kernelPiS_PKiii,@function
        .size           _Z26cache_access_update_kernelPiS_PKiii,(.L_x_112 - _Z26cache_access_update_kernelPiS_PKiii)
        .other          _Z26cache_access_update_kernelPiS_PKiii,@"STO_CUDA_ENTRY STV_DEFAULT"
_Z26cache_access_update_kernelPiS_PKiii:
.text._Z26cache_access_update_kernelPiS_PKiii:
[----:B------:R-:W-:Y:S01]  /*0000*/  LDC R1, c[0x0][0x37c] ;  /* 0x0000df00ff017b82 */ /* 0x000fe20000000800 */
[----:B------:R-:W0:Y:S07]  /*0010*/  S2R R0, SR_TID.X ;  /* 0x0000000000007919 */ /* 0x000e2e0000002100 */
[----:B------:R-:W0:Y:S01]  /*0020*/  S2UR UR4, SR_CTAID.X ;  /* 0x00000000000479c3 */ /* 0x000e220000002500 */
[----:B------:R-:W1:Y:S07]  /*0030*/  LDCU UR5, c[0x0][0x398] ;  /* 0x00007300ff0577ac */ /* 0x000e6e0008000800 */
[----:B------:R-:W0:Y:S02]  /*0040*/  LDC R5, c[0x0][0x360] ;  /* 0x0000d800ff057b82 */ /* 0x000e240000000800 */
[----:B0-----:R-:W-:-:S05]  /*0050*/  IMAD R5, R5, UR4, R0 ;  /* 0x0000000405057c24 */ /* 0x001fca000f8e0200 */
[----:B-1----:R-:W-:-:S13]  /*0060*/  ISETP.GE.AND P0, PT, R5, UR5, PT ;  /* 0x0000000505007c0c */ /* 0x002fda000bf06270 */
[----:B------:R-:W-:Y:S05]  /*0070*/  @P0 EXIT ;  /* 0x000000000000094d */ /* 0x000fea0003800000 */
[----:B------:R-:W0:Y:S01]  /*0080*/  LDC.64 R2, c[0x0][0x390] ;  /* 0x0000e400ff027b82 */ /* 0x000e220000000a00 */
[----:B------:R-:W1:Y:S01]  /*0090*/  LDCU.64 UR4, c[0x0][0x358] ;  /* 0x00006b00ff0477ac */ /* 0x000e620008000a00 */
[----:B0-----:R-:W-:-:S05]  /*00a0*/  IMAD.WIDE R2, R5, 0x4, R2 ;  /* 0x0000000405027825 */ /* 0x001fca00078e0202 */
[----:B-1----:R-:W2:Y:S02]  /*00b0*/  LDG.E.CONSTANT R7, desc[UR4][R2.64] ;  /* 0x0000000402077981 */ /* 0x002ea4000c1e9900 */
[----:B--2---:R-:W-:-:S13]  /*00c0*/  ISETP.GE.AND P0, PT, R7, RZ, PT ;  /* 0x000000ff0700720c */ /* 0x004fda0003f06270 */
[----:B------:R-:W-:Y:S05]  /*00d0*/  @!P0 EXIT ;  /* 0x000000000000894d */ /* 0x000fea0003800000 */
[----:B------:R-:W0:Y:S01]  /*00e0*/  LDC.64 R2, c[0x0][0x380] ;  /* 0x0000e000ff027b82 */ /* 0x000e220000000a00 */
[----:B------:R-:W-:-:S07]  /*00f0*/  HFMA2 R9, -RZ, RZ, 0, 5.9604644775390625e-08 ;  /* 0x00000001ff097431 */ /* 0x000fce00000001ff */
[----:B------:R-:W1:Y:S08]  /*0100*/  LDC.64 R4, c[0x0][0x388] ;  /* 0x0000e200ff047b82 */ /* 0x000e700000000a00 */
[----:B------:R-:W2:Y:S01]  /*0110*/  LDC R11, c[0x0][0x39c] ;  /* 0x0000e700ff0b7b82 */ /* 0x000ea20000000800 */
[----:B0-----:R-:W-:-:S05]  /*0120*/  IMAD.WIDE.U32 R2, R7, 0x4, R2 ;  /* 0x0000000407027825 */ /* 0x001fca00078e0002 */
[----:B------:R-:W-:Y:S01]  /*0130*/  REDG.E.ADD.STRONG.GPU desc[UR4][R2.64], R9 ;  /* 0x000000090200798e */ /* 0x000fe2000c12e104 */
[----:B-1----:R-:W-:-:S05]  /*0140*/  IMAD.WIDE.U32 R4, R7, 0x4, R4 ;  /* 0x0000000407047825 */ /* 0x002fca00078e0004 */
[----:B--2---:R-:W-:Y:S01]  /*0150*/  STG.E desc[UR4][R4.64], R11 ;  /* 0x0000000b04007986 */ /* 0x004fe2000c101904 */
[----:B------:R-:W-:Y:S05]  /*0160*/  EXIT ;  /* 0x000000000000794d */ /* 0x000fea0003800000 */
.L_x_33:
        /* <DEDUP_REMOVED lines=9> */
.L_x_112:


//--------------------- .text._Z32adaptive_cache_management_kernelPfS_S_PiS0_PbPKfS3_S3_S0_S0_S_iiii --------------------------
	.section	.text._Z32adaptive_cache_management_kernelPfS_S_PiS0_PbPKfS3_S3_S0_S0_S_iiii,"ax",@progbits
	.align	128
        .global         _Z32adaptive_cache_management_kernelPfS_S_PiS0_PbPKfS3_S3_S0_S0_S_iiii
        .type           _Z32adaptive_cache_management_kernelPfS_S_PiS0_PbPKfS3_S3_S0_S0_S_iiii,@function
        .size           _Z32adaptive_cache_management_kernelPfS_S_PiS0_PbPKfS3_S3_S0_S0_S_iiii,(.L_x_108 - _Z32adaptive_cache_management_kernelPfS_S_PiS0_PbPKfS3_S3_S0_S0_S_iiii)
        .other          _Z32adaptive_cache_management_kernelPfS_S_PiS0_PbPKfS3_S3_S0_S0_S_iiii,@"STO_CUDA_ENTRY STV_DEFAULT"
_Z32adaptive_cache_management_kernelPfS_S_PiS0_PbPKfS3_S3_S0_S0_S_iiii:
.text._Z32adaptive_cache_management_kernelPfS_S_PiS0_PbPKfS3_S3_S0_S0_S_iiii:
[----:B------:R-:W-:Y:S01]  /*0000*/  LDC R1, c[0x0][0x37c] ;  /* 0x0000df00ff017b82 */ /* 0x000fe20000000800 */
[----:B------:R-:W0:Y:S01]  /*0010*/  S2R R10, SR_CTAID.X ;  /* 0x00000000000a7919 */ /* 0x000e220000002500 */
[----:B------:R-:W0:Y:S02]  /*0020*/  LDCU UR4, c[0x0][0x3e8] ;  /* 0x00007d00ff0477ac */ /* 0x000e240008000800 */
[----:B0-----:R-:W-:-:S13]  /*0030*/  ISETP.GE.AND P0, PT, R10, UR4, PT ;  /* 0x000000040a007c0c */ /* 0x001fda000bf06270 */
[----:B------:R-:W-:Y:S05]  /*0040*/  @P0 EXIT ;  /* 0x000000000000094d */ /* 0x000fea0003800000 */
[----:B------:R-:W0:Y:S01]  /*0050*/  S2R R3, SR_TID.X ;  /* 0x0000000000037919 */ /* 0x000e220000002100 */
[----:B------:R-:W1:Y:S01]  /*0060*/  LDCU UR4, c[0x0][0x3e0] ;  /* 0x00007c00ff0477ac */ /* 0x000e620008000800 */
[----:B------:R-:W2:Y:S01]  /*0070*/  LDCU.64 UR8, c[0x0][0x358] ;  /* 0x00006b00ff0877ac */ /* 0x000ea20008000a00 */
[----:B------:R-:W3:Y:S01]  /*0080*/  LDCU UR7, c[0x0][0x3ec] ;  /* 0x00007d80ff0777ac */ /* 0x000ee20008000800 */
[----:B------:R-:W4:Y:S01]  /*0090*/  LDCU UR12, c[0x0][0x3e0] ;  /* 0x00007c00ff0c77ac */ /* 0x000f220008000800 */
[----:B------:R-:W0:Y:S02]  /*00a0*/  LDCU.64 UR10, c[0x0][0x3a8] ;  /* 0x00007500ff0a77ac */ /* 0x000e240008000a00 */
[----:B0-----:R-:W-:-:S13]  /*00b0*/  ISETP.NE.AND P0, PT, R3, RZ, PT ;  /* 0x000000ff0300720c */ /* 0x001fda0003f05270 */
[----:B------:R-:W0:Y:S01]  /*00c0*/  @!P0 S2R R5, SR_CgaCtaId ;  /* 0x0000000000058919 */ /* 0x000e220000008800 */
[----:B------:R-:W-:Y:S01]  /*00d0*/  @!P0 MOV R0, 0x400 ;  /* 0x0000040000008802 */ /* 0x000fe20000000f00 */
[----:B------:R-:W-:Y:S02]  /*00e0*/  @!P0 IMAD.MOV.U32 R6, RZ, RZ, 0x7f7fffff ;  /* 0x7f7fffffff068424 */ /* 0x000fe400078e00ff */
[----:B------:R-:W-:Y:S01]  /*00f0*/  @!P0 IMAD.MOV.U32 R7, RZ, RZ, -0x1 ;  /* 0xffffffffff078424 */ /* 0x000fe200078e00ff */
[----:B0-----:R-:W-:-:S05]  /*0100*/  @!P0 LEA R0, R5, R0, 0x18 ;  /* 0x0000000005008211 */ /* 0x001fca00078ec0ff */
[----:B------:R0:W-:Y:S04]  /*0110*/  @!P0 STS.64 [R0], R6 ;  /* 0x0000000600008388 */ /* 0x0001e80000000a00 */
[----:B------:R0:W-:Y:S01]  /*0120*/  @!P0 STS [R0+0x8], R7 ;  /* 0x0000080700008388 */ /* 0x0001e20000000800 */
[----:B------:R-:W-:Y:S01]  /*0130*/  BAR.SYNC.DEFER_BLOCKING 0x0 ;  /* 0x0000000000007b1d */ /* 0x000fe20000010000 */
[----:B-1----:R-:W-:-:S13]  /*0140*/  ISETP.GE.AND P0, PT, R3, UR4, PT ;  /* 0x0000000403007c0c */ /* 0x002fda000bf06270 */
[----:B0-234-:R-:W-:Y:S05]  /*0150*/  @P0 BRA `(.L_x_34) ;  /* 0x0000000400480947 */ /* 0x01dfea0003800000 */
[----:B------:R-:W0:Y:S01]  /*0160*/  LDC R11, c[0x0][0x360] ;  /* 0x0000d800ff0b7b82 */ /* 0x000e220000000800 */
[----:B------:R-:W-:-:S07]  /*0170*/  IMAD.MOV.U32 R13, RZ, RZ, R3 ;  /* 0x000000ffff0d7224 */ /* 0x000fce00078e0003 */
[----:B------:R-:W1:Y:S08]  /*0180*/  LDC.64 R4, c[0x0][0x3a0] ;  /* 0x0000e800ff047b82 */ /* 0x000e700000000a00 */
[----:B------:R-:W2:Y:S08]  /*0190*/  LDC.64 R6, c[0x0][0x398] ;  /* 0x0000e600ff067b82 */ /* 0x000eb00000000a00 */
[----:B------:R-:W3:Y:S02]  /*01a0*/  LDC.64 R8, c[0x0][0x390] ;  /* 0x0000e400ff087b82 */ /* 0x000ee40000000a00 */
.L_x_43:
[----:B------:R-:W-:-:S04]  /*01b0*/  IADD3 R14, P0, PT, R13, UR10, RZ ;  /* 0x0000000a0d0e7c10 */ /* 0x000fc8000ff1e0ff */
[----:B------:R-:W-:-:S05]  /*01c0*/  LEA.HI.X.SX32 R15, R13, UR11, 0x1, P0 ;  /* 0x0000000b0d0f7c11 */ /* 0x000fca00080f0eff */
[----:B----4-:R-:W4:Y:S01]  /*01d0*/  LDG.E.U8 R14, desc[UR8][R14.64] ;  /* 0x000000080e0e7981 */ /* 0x010f22000c1e1100 */
[----:B------:R-:W-:Y:S05]  /*01e0*/  YIELD ;  /* 0x0000000000007946 */ /* 0x000fea0003800000 */
[----:B------:R-:W-:Y:S01]  /*01f0*/  BSSY.RECONVERGENT B0, `(.L_x_35) ;  /* 0x0000045000007945 */ /* 0x000fe20003800200 */
[----:B----4-:R-:W-:-:S13]  /*0200*/  ISETP.NE.AND P0, PT, R14, RZ, PT ;  /* 0x000000ff0e00720c */ /* 0x010fda0003f05270 */
[----:B------:R-:W-:Y:S05]  /*0210*/  @P0 BRA `(.L_x_36) ;  /* 0x0000000000300947 */ /* 0x000fea0003800000 */
[----:B------:R-:W4:Y:S01]  /*0220*/  S2R R0, SR_LANEID ;  /* 0x0000000000007919 */ /* 0x000f220000000000 */
[----:B------:R-:W5:Y:S01]  /*0230*/  S2UR UR6, SR_CgaCtaId ;  /* 0x00000000000679c3 */ /* 0x000f620000008800 */
[----:B------:R-:W-:Y:S01]  /*0240*/  VOTEU.ANY UR4, UPT, PT ;  /* 0x0000000000047886 */ /* 0x000fe200038e0100 */
[----:B------:R-:W-:Y:S01]  /*0250*/  CREDUX.MIN.S32 UR13, R13 ;  /* 0x000000000d0d72cc */ /* 0x000fe20000008200 */
[----:B------:R-:W-:Y:S01]  /*0260*/  UFLO.U32 UR4, UR4 ;  /* 0x00000004000472bd */ /* 0x000fe200080e0000 */
[----:B------:R-:W-:-:S05]  /*0270*/  UMOV UR5, 0x400 ;  /* 0x0000040000057882 */ /* 0x000fca0000000000 */
[----:B----4-:R-:W-:Y:S01]  /*0280*/  ISETP.EQ.U32.AND P0, PT, R0, UR4, PT ;  /* 0x0000000400007c0c */ /* 0x010fe2000bf02070 */
[----:B------:R-:W-:-:S05]  /*0290*/  UIADD3 UR4, UPT, UPT, UR5, 0x8, URZ ;  /* 0x0000000805047890 */ /* 0x000fca000fffe0ff */
[----:B------:R-:W-:Y:S01]  /*02a0*/  IMAD.U32 R0, RZ, RZ, UR13 ;  /* 0x0000000dff007e24 */ /* 0x000fe2000f8e00ff */
[----:B-----5:R-:W-:-:S09]  /*02b0*/  ULEA UR4, UR6, UR4, 0x18 ;  /* 0x0000000406047291 */ /* 0x020fd2000f8ec0ff */
[----:B------:R4:W-:Y:S01]  /*02c0*/  @P0 ATOMS.MIN.S32 RZ, [UR4], R0 ;  /* 0x00000000ffff098c */ /* 0x0009e20008800204 */
[----:B------:R-:W-:Y:S05]  /*02d0*/  BRA `(.L_x_37) ;  /* 0x0000000000d87947 */ /* 0x000fea0003800000 */
.L_x_36:
[----:B-1----:R-:W-:-:S06]  /*02e0*/  IMAD.WIDE R14, R13, 0x4, R4 ;  /* 0x000000040d0e7825 */ /* 0x002fcc00078e0204 */
[----:B------:R-:W4:Y:S01]  /*02f0*/  LDG.E R14, desc[UR8][R14.64] ;  /* 0x000000080e0e7981 */ /* 0x000f22000c1e1900 */
[----:B------:R-:W-:Y:S01]  /*0300*/  BSSY.RECONVERGENT B1, `(.L_x_38) ;  /* 0x000000f000017945 */ /* 0x000fe20003800200 */
[----:B----4-:R-:W-:-:S04]  /*0310*/  IADD3 R0, PT, PT, -R14, UR7, RZ ;  /* 0x000000070e007c10 */ /* 0x010fc8000fffe1ff */
[----:B------:R-:W-:-:S05]  /*0320*/  I2FP.F32.S32 R0, R0 ;  /* 0x0000000000007245 */ /* 0x000fca0000201400 */
[----:B------:R-:W-:-:S04]  /*0330*/  FADD R17, R0, 1 ;  /* 0x3f80000000117421 */ /* 0x000fc80000000000 */
[----:B------:R-:W-:-:S05]  /*0340*/  VIADD R0, R17, 0x1800000 ;  /* 0x0180000011007836 */ /* 0x000fca0000000000 */
[----:B------:R-:W-:-:S04]  /*0350*/  LOP3.LUT R0, R0, 0x7f800000, RZ, 0xc0, !PT ;  /* 0x7f80000000007812 */ /* 0x000fc800078ec0ff */
[----:B------:R-:W-:-:S13]  /*0360*/  ISETP.GT.U32.AND P0, PT, R0, 0x1ffffff, PT ;  /* 0x01ffffff0000780c */ /* 0x000fda0003f04070 */
[----:B------:R-:W-:Y:S05]  /*0370*/  @P0 BRA `(.L_x_39) ;  /* 0x00000000000c0947 */ /* 0x000fea0003800000 */
[----:B------:R-:W-:-:S07]  /*0380*/  MOV R12, 0x3a0 ;  /* 0x000003a0000c7802 */ /* 0x000fce0000000f00 */
[----:B0-23--:R-:W-:Y:S05]  /*0390*/  CALL.REL.NOINC `($__internal_1_$__cuda_sm20_rcp_rn_f32_slowpath) ;  /* 0x0000000400bc7944 */ /* 0x00dfea0003c00000 */
[----:B------:R-:W-:Y:S05]  /*03a0*/  BRA `(.L_x_40) ;  /* 0x0000000000107947 */ /* 0x000fea0003800000 */
.L_x_39:
[----:B------:R-:W1:Y:S02]  /*03b0*/  MUFU.RCP R2, R17 ;  /* 0x0000001100027308 */ /* 0x000e640000001000 */
[----:B-1----:R-:W-:-:S04]  /*03c0*/  FFMA R0, R17, R2, -1 ;  /* 0xbf80000011007423 */ /* 0x002fc80000000002 */
[----:B------:R-:W-:-:S04]  /*03d0*/  FADD.FTZ R15, -R0, -RZ ;  /* 0x800000ff000f7221 */ /* 0x000fc80000010100 */
[----:B------:R-:W-:-:S07]  /*03e0*/  FFMA R2, R2, R15, R2 ;  /* 0x0000000f02027223 */ /* 0x000fce0000000002 */
.L_x_40:
[----:B------:R-:W-:Y:S05]  /*03f0*/  BSYNC.RECONVERGENT B1 ;  /* 0x0000000000017941 */ /* 0x000fea0003800200 */
.L_x_38:
[----:B--2---:R-:W-:-:S05]  /*0400*/  IMAD.WIDE R14, R13, 0x4, R6 ;  /* 0x000000040d0e7825 */ /* 0x004fca00078e0206 */
[----:B------:R-:W2:Y:S01]  /*0410*/  LDG.E R0, desc[UR8][R14.64] ;  /* 0x000000080e007981 */ /* 0x000ea2000c1e1900 */
[----:B------:R-:W-:Y:S01]  /*0420*/  IMAD.MOV.U32 R17, RZ, RZ, 0x3c23d70a ;  /* 0x3c23d70aff117424 */ /* 0x000fe200078e00ff */
[----:B------:R-:W-:Y:S01]  /*0430*/  BSSY.RECONVERGENT B2, `(.L_x_41) ;  /* 0x000000d000027945 */ /* 0x000fe20003800200 */
[----:B------:R-:W-:-:S04]  /*0440*/  IMAD.MOV.U32 R12, RZ, RZ, 0x42c80000 ;  /* 0x42c80000ff0c7424 */ /* 0x000fc800078e00ff */
[----:B------:R-:W-:-:S04]  /*0450*/  FFMA R12, R17, -R12, 1 ;  /* 0x3f800000110c7423 */ /* 0x000fc8000000080c */
[----:B------:R-:W-:Y:S01]  /*0460*/  FFMA R17, R12, R17, 0.0099999997764825820923 ;  /* 0x3c23d70a0c117423 */ /* 0x000fe20000000011 */
[----:B--2---:R-:W-:-:S04]  /*0470*/  I2FP.F32.S32 R0, R0 ;  /* 0x0000000000007245 */ /* 0x004fc80000201400 */
[----:B------:R-:W1:Y:S01]  /*0480*/  FCHK P0, R0, 100 ;  /* 0x42c8000000007902 */ /* 0x000e620000000000 */
[----:B------:R-:W-:-:S04]  /*0490*/  FFMA R12, R0, R17, RZ ;  /* 0x00000011000c7223 */ /* 0x000fc800000000ff */
[----:B------:R-:W-:-:S04]  /*04a0*/  FFMA R16, R12, -100, R0 ;  /* 0xc2c800000c107823 */ /* 0x000fc80000000000 */
[----:B------:R-:W-:Y:S01]  /*04b0*/  FFMA R12, R17, R16, R12 ;  /* 0x00000010110c7223 */ /* 0x000fe2000000000c */
[----:B-1----:R-:W-:Y:S06]  /*04c0*/  @!P0 BRA `(.L_x_42) ;  /* 0x00000000000c8947 */ /* 0x002fec0003800000 */
[----:B------:R-:W-:-:S07]  /*04d0*/  MOV R12, 0x4f0 ;  /* 0x000004f0000c7802 */ /* 0x000fce0000000f00 */
[----:B0--3--:R-:W-:Y:S05]  /*04e0*/  CALL.REL.NOINC `($__internal_2_$__cuda_sm3x_div_rn_noftz_f32_slowpath) ;  /* 0x0000000800447944 */ /* 0x009fea0003c00000 */
[----:B------:R-:W-:-:S07]  /*04f0*/  IMAD.MOV.U32 R12, RZ, RZ, R0 ;  /* 0x000000ffff0c7224 */ /* 0x000fce00078e0000 */
.L_x_42:
[----:B------:R-:W-:Y:S05]  /*0500*/  BSYNC.RECONVERGENT B2 ;  /* 0x0000000000027941 */ /* 0x000fea0003800200 */
.L_x_41:
[----:B------:R-:W1:Y:S01]  /*0510*/  LDC.64 R16, c[0x0][0x3d8] ;  /* 0x0000f600ff107b82 */ /* 0x000e620000000a00 */
[----:B---3--:R-:W-:-:S06]  /*0520*/  IMAD.WIDE R14, R13, 0x4, R8 ;  /* 0x000000040d0e7825 */ /* 0x008fcc00078e0208 */
[----:B------:R-:W2:Y:S04]  /*0530*/  LDG.E R14, desc[UR8][R14.64] ;  /* 0x000000080e0e7981 */ /* 0x000ea8000c1e1900 */
[----:B-1----:R-:W3:Y:S04]  /*0540*/  LDG.E.CONSTANT R21, desc[UR8][R16.64+0x4] ;  /* 0x0000040810157981 */ /* 0x002ee8000c1e9900 */
[----:B------:R-:W4:Y:S04]  /*0550*/  LDG.E.CONSTANT R19, desc[UR8][R16.64] ;  /* 0x0000000810137981 */ /* 0x000f28000c1e9900 */
[----:B------:R-:W2:Y:S01]  /*0560*/  LDG.E.CONSTANT R0, desc[UR8][R16.64+0x8] ;  /* 0x0000080810007981 */ /* 0x000ea2000c1e9900 */
[----:B------:R-:W1:Y:S01]  /*0570*/  S2R R23, SR_CgaCtaId ;  /* 0x0000000000177919 */ /* 0x000e620000008800 */
[----:B------:R-:W-:-:S04]  /*0580*/  MOV R20, 0x400 ;  /* 0x0000040000147802 */ /* 0x000fc80000000f00 */
[----:B-1----:R-:W-:-:S05]  /*0590*/  LEA R22, R23, R20, 0x18 ;  /* 0x0000001417167211 */ /* 0x002fca00078ec0ff */
[----:B------:R-:W1:Y:S01]  /*05a0*/  LDS R18, [R22] ;  /* 0x0000000016127984 */ /* 0x000e620000000800 */
[----:B---3--:R-:W-:-:S04]  /*05b0*/  FMUL R12, R21, R12 ;  /* 0x0000000c150c7220 */ /* 0x008fc80000400000 */
[----:B----4-:R-:W-:-:S04]  /*05c0*/  FFMA R19, R19, R2, R12 ;  /* 0x0000000213137223 */ /* 0x010fc8000000000c */
[----:B--2---:R-:W-:-:S05]  /*05d0*/  FFMA R19, R14, R0, R19 ;  /* 0x000000000e137223 */ /* 0x004fca0000000013 */
[----:B-1----:R-:W-:-:S13]  /*05e0*/  FSETP.GEU.AND P0, PT, R19, R18, PT ;  /* 0x000000121300720b */ /* 0x002fda0003f0e000 */
[----:B------:R-:W-:Y:S05]  /*05f0*/  @P0 BRA `(.L_x_37) ;  /* 0x0000000000100947 */ /* 0x000fea0003800000 */
[----:B------:R-:W-:Y:S01]  /*0600*/  VIADD R0, R20, 0x4 ;  /* 0x0000000414007836 */ /* 0x000fe20000000000 */
[----:B------:R1:W-:Y:S04]  /*0610*/  ATOMS.EXCH RZ, [R22], R19 ;  /* 0x0000001316ff738c */ /* 0x0003e80004000000 */
[----:B------:R-:W-:-:S05]  /*0620*/  LEA R0, R23, R0, 0x18 ;  /* 0x0000000017007211 */ /* 0x000fca00078ec0ff */
[----:B------:R1:W-:Y:S02]  /*0630*/  ATOMS.EXCH RZ, [R0], R13 ;  /* 0x0000000d00ff738c */ /* 0x0003e40004000000 */
.L_x_37:
[----:B------:R-:W-:Y:S05]  /*0640*/  BSYNC.RECONVERGENT B0 ;  /* 0x0000000000007941 */ /* 0x000fea0003800200 */
.L_x_35:
[----:B01----:R-:W-:-:S05]  /*0650*/  IMAD.IADD R13, R11, 0x1, R13 ;  /* 0x000000010b0d7824 */ /* 0x003fca00078e020d */
[----:B------:R-:W-:-:S13]  /*0660*/  ISETP.GE.AND P0, PT, R13, UR12, PT ;  /* 0x0000000c0d007c0c */ /* 0x000fda000bf06270 */
[----:B------:R-:W-:Y:S05]  /*0670*/  @!P0 BRA `(.L_x_43) ;  /* 0xfffffff800cc8947 */ /* 0x000fea000383ffff */
.L_x_34:
[----:B------:R-:W-:Y:S05]  /*0680*/  WARPSYNC.ALL ;  /* 0x0000000000007948 */ /* 0x000fea0003800000 */
[----:B------:R-:W-:Y:S01]  /*0690*/  ISETP.NE.AND P0, PT, R3, RZ, PT ;  /* 0x000000ff0300720c */ /* 0x000fe20003f05270 */
[----:B------:R-:W0:Y:S08]  /*06a0*/  S2UR UR5, SR_CgaCtaId ;  /* 0x00000000000579c3 */ /* 0x000e300000008800 */
[----:B------:R-:W-:Y:S06]  /*06b0*/  BAR.SYNC.DEFER_BLOCKING 0x0 ;  /* 0x0000000000007b1d */ /* 0x000fec0000010000 */
[----:B------:R-:W-:-:S02]  /*06c0*/  UMOV UR4, 0x400 ;  /* 0x0000040000047882 */ /* 0x000fc40000000000 */
[----:B------:R-:W1:Y:S08]  /*06d0*/  @!P0 LDC.64 R4, c[0x0][0x3c8] ;  /* 0x0000f200ff048b82 */ /* 0x000e700000000a00 */
[----:B--2---:R-:W2:Y:S01]  /*06e0*/  @!P0 LDC.64 R6, c[0x0][0x3d0] ;  /* 0x0000f400ff068b82 */ /* 0x004ea20000000a00 */
[----:B0-----:R-:W-:Y:S01]  /*06f0*/  ULEA UR4, UR5, UR4, 0x18 ;  /* 0x0000000405047291 */ /* 0x001fe2000f8ec0ff */
[----:B-1----:R-:W-:-:S08]  /*0700*/  @!P0 IMAD.WIDE.U32 R4, R10, 0x4, R4 ;  /* 0x000000040a048825 */ /* 0x002fd000078e0004 */
[----:B----4-:R-:W0:Y:S04]  /*0710*/  LDS R0, [UR4+0x8] ;  /* 0x00000804ff007984 */ /* 0x010e280008000800 */
[----:B---3--:R-:W1:Y:S01]  /*0720*/  LDS R9, [UR4+0x4] ;  /* 0x00000404ff097984 */ /* 0x008e620008000800 */
[----:B--2---:R-:W-:Y:S01]  /*0730*/  @!P0 IMAD.WIDE.U32 R6, R10, 0x4, R6 ;  /* 0x000000040a068825 */ /* 0x004fe200078e0006 */
[----:B0-----:R-:W-:-:S04]  /*0740*/  ISETP.NE.AND P1, PT, R0, -0x1, PT ;  /* 0xffffffff0000780c */ /* 0x001fc80003f25270 */
[C---:B-1----:R-:W-:Y:S02]  /*0750*/  SEL R0, R9.reuse, R0, !P1 ;  /* 0x0000000009007207 */ /* 0x042fe40004800000 */
[----:B------:R-:W-:Y:S02]  /*0760*/  @!P0 SEL R9, R9, 0xffffffff, !P1 ;  /* 0xffffffff09098807 */ /* 0x000fe40004800000 */
[----:B------:R-:W-:-:S03]  /*0770*/  ISETP.NE.AND P1, PT, R0, -0x1, PT ;  /* 0xffffffff0000780c */ /* 0x000fc60003f25270 */
[----:B------:R0:W-:Y:S04]  /*0780*/  @!P0 STG.E desc[UR8][R4.64], R9 ;  /* 0x0000000904008986 */ /* 0x0001e8000c101908 */
[----:B------:R0:W-:Y:S06]  /*0790*/  @!P0 STG.E desc[UR8][R6.64], R0 ;  /* 0x0000000006008986 */ /* 0x0001ec000c101908 */
[----:B------:R-:W-:Y:S05]  /*07a0*/  @!P1 EXIT ;  /* 0x000000000000994d */ /* 0x000fea0003800000 */
[----:B------:R-:W1:Y:S01]  /*07b0*/  LDCU UR4, c[0x0][0x3e4] ;  /* 0x00007c80ff0477ac */ /* 0x000e620008000800 */
[----:B------:R-:W-:Y:S01]  /*07c0*/  BSSY.RECONVERGENT B0, `(.L_x_44) ;  /* 0x0000016000007945 */ /* 0x000fe20003800200 */
[----:B-1----:R-:W-:-:S13]  /*07d0*/  ISETP.GE.AND P1, PT, R3, UR4, PT ;  /* 0x0000000403007c0c */ /* 0x002fda000bf26270 */
[----:B------:R-:W-:Y:S05]  /*07e0*/  @P1 BRA `(.L_x_45) ;  /* 0x00000000004c1947 */ /* 0x000fea0003800000 */
[----:B------:R-:W1:Y:S01]  /*07f0*/  LDC R20, c[0x0][0x360] ;  /* 0x0000d800ff147b82 */ /* 0x000e620000000800 */
[----:B------:R-:W-:-:S07]  /*0800*/  IMAD.MOV.U32 R11, RZ, RZ, R3 ;  /* 0x000000ffff0b7224 */ /* 0x000fce00078e0003 */
[----:B0-----:R-:W0:Y:S08]  /*0810*/  LDC.64 R4, c[0x0][0x3b0] ;  /* 0x0000ec00ff047b82 */ /* 0x001e300000000a00 */
[----:B------:R-:W2:Y:S08]  /*0820*/  LDC.64 R6, c[0x0][0x3b8] ;  /* 0x0000ee00ff067b82 */ /* 0x000eb00000000a00 */
[----:B------:R-:W3:Y:S08]  /*0830*/  LDC.64 R8, c[0x0][0x380] ;  /* 0x0000e000ff087b82 */ /* 0x000ef00000000a00 */
[----:B------:R-:W4:Y:S02]  /*0840*/  LDC.64 R12, c[0x0][0x388] ;  /* 0x0000e200ff0c7b82 */ /* 0x000f240000000a00 */
.L_x_46:
[----:B0-----:R-:W-:-:S04]  /*0850*/  IMAD R17, R10, UR4, R11 ;  /* 0x000000040a117c24 */ /* 0x001fc8000f8e020b */
[----:B0-----:R-:W-:-:S04]  /*0860*/  IMAD.WIDE R2, R17, 0x4, R4 ;  /* 0x0000000411027825 */ /* 0x001fc800078e0204 */
[----:B--2---:R-:W-:Y:S02]  /*0870*/  IMAD.WIDE R16, R17, 0x4, R6 ;  /* 0x0000000411107825 */ /* 0x004fe400078e0206 */
[----:B------:R-:W2:Y:S04]  /*0880*/  LDG.E.CONSTANT R3, desc[UR8][R2.64] ;  /* 0x0000000802037981 */ /* 0x000ea8000c1e9900 */
[----:B------:R-:W5:Y:S01]  /*0890*/  LDG.E.CONSTANT R17, desc[UR8][R16.64] ;  /* 0x0000000810117981 */ /* 0x000f62000c1e9900 */
[--C-:B------:R-:W-:Y:S02]  /*08a0*/  IMAD R19, R0, UR4, R11.reuse ;  /* 0x0000000400137c24 */ /* 0x100fe4000f8e020b */
[----:B-1----:R-:W-:Y:S02]  /*08b0*/  IMAD.IADD R11, R20, 0x1, R11 ;  /* 0x00000001140b7824 */ /* 0x002fe400078e020b */
[----:B---3--:R-:W-:-:S03]  /*08c0*/  IMAD.WIDE R14, R19, 0x4, R8 ;  /* 0x00000004130e7825 */ /* 0x008fc600078e0208 */
[----:B------:R-:W-:Y:S01]  /*08d0*/  ISETP.GE.AND P1, PT, R11, UR4, PT ;  /* 0x000000040b007c0c */ /* 0x000fe2000bf26270 */
[----:B----4-:R-:W-:Y:S01]  /*08e0*/  IMAD.WIDE R18, R19, 0x4, R12 ;  /* 0x0000000413127825 */ /* 0x010fe200078e020c */
[----:B--2---:R0:W-:Y:S04]  /*08f0*/  STG.E desc[UR8][R14.64], R3 ;  /* 0x000000030e007986 */ /* 0x0041e8000c101908 */
[----:B-----5:R0:W-:Y:S07]  /*0900*/  STG.E desc[UR8][R18.64], R17 ;  /* 0x0000001112007986 */ /* 0x0201ee000c101908 */
[----:B------:R-:W-:Y:S05]  /*0910*/  @!P1 BRA `(.L_x_46) ;  /* 0xfffffffc00cc9947 */ /* 0x000fea000383ffff */
.L_x_45:
[----:B------:R-:W-:Y:S05]  /*0920*/  BSYNC.RECONVERGENT B0 ;  /* 0x0000000000007941 */ /* 0x000fea0003800200 */
.L_x_44:
[----:B------:R-:W-:Y:S05]  /*0930*/  @P0 EXIT ;  /* 0x000000000000094d */ /* 0x000fea0003800000 */
[----:B0-----:R-:W0:Y:S08]  /*0940*/  LDC.64 R2, c[0x0][0x3c0] ;  /* 0x0000f000ff027b82 */ /* 0x001e300000000a00 */
[----:B------:R-:W1:Y:S08]  /*0950*/  LDC.64 R8, c[0x0][0x3a8] ;  /* 0x0000ea00ff087b82 */ /* 0x000e700000000a00 */
[----:B------:R-:W2:Y:S01]  /*0960*/  LDC.64 R4, c[0x0][0x398] ;  /* 0x0000e600ff047b82 */ /* 0x000ea20000000a00 */
[----:B0-----:R-:W-:-:S07]  /*0970*/  IMAD.WIDE.U32 R10, R10, 0x4, R2 ;  /* 0x000000040a0a7825 */ /* 0x001fce00078e0002 */
[----:B------:R-:W0:Y:S01]  /*0980*/  LDC.64 R6, c[0x0][0x3a0] ;  /* 0x0000e800ff067b82 */ /* 0x000e220000000a00 */
[----:B------:R-:W3:Y:S01]  /*0990*/  LDG.E.CONSTANT R11, desc[UR8][R10.64] ;  /* 0x000000080a0b7981 */ /* 0x000ee2000c1e9900 */
[----:B------:R-:W-:Y:S01]  /*09a0*/  IMAD.MOV.U32 R12, RZ, RZ, 0x1 ;  /* 0x00000001ff0c7424 */ /* 0x000fe200078e00ff */
[----:B-1----:R-:W-:-:S05]  /*09b0*/  IADD3 R8, P0, PT, R0, R8, RZ ;  /* 0x0000000800087210 */ /* 0x002fca0007f1e0ff */
[----:B------:R-:W1:Y:S01]  /*09c0*/  LDC.64 R2, c[0x0][0x390] ;  /* 0x0000e400ff027b82 */ /* 0x000e620000000a00 */
[----:B------:R-:W-:Y:S01]  /*09d0*/  IMAD.MOV.U32 R13, RZ, RZ, 0x1 ;  /* 0x00000001ff0d7424 */ /* 0x000fe200078e00ff */
[C---:B------:R-:W-:Y:S01]  /*09e0*/  LEA.HI.X.SX32 R9, R0.reuse, R9, 0x1, P0 ;  /* 0x0000000900097211 */ /* 0x040fe200000f0eff */
[----:B--2---:R-:W-:-:S05]  /*09f0*/  IMAD.WIDE R4, R0, 0x4, R4 ;  /* 0x0000000400047825 */ /* 0x004fca00078e0204 */
[----:B------:R-:W2:Y:S01]  /*0a00*/  LDC R15, c[0x0][0x3ec] ;  /* 0x0000fb00ff0f7b82 */ /* 0x000ea20000000800 */
[----:B0-----:R-:W-:-:S04]  /*0a10*/  IMAD.WIDE R6, R0, 0x4, R6 ;  /* 0x0000000400067825 */ /* 0x001fc800078e0206 */
[----:B-1----:R-:W-:Y:S01]  /*0a20*/  IMAD.WIDE R2, R0, 0x4, R2 ;  /* 0x0000000400027825 */ /* 0x002fe200078e0202 */
[----:B------:R-:W-:-:S04]  /*0a30*/  PRMT R0, R12, 0x7610, R0 ;  /* 0x000076100c007816 */ /* 0x000fc80000000000 */
[----:B---3--:R-:W-:Y:S04]  /*0a40*/  STG.E desc[UR8][R2.64], R11 ;  /* 0x0000000b02007986 */ /* 0x008fe8000c101908 */
[----:B------:R-:W-:Y:S04]  /*0a50*/  STG.E desc[UR8][R4.64], R13 ;  /* 0x0000000d04007986 */ /* 0x000fe8000c101908 */
[----:B--2---:R-:W-:Y:S04]  /*0a60*/  STG.E desc[UR8][R6.64], R15 ;  /* 0x0000000f06007986 */ /* 0x004fe8000c101908 */
[----:B------:R-:W-:Y:S01]  /*0a70*/  STG.E.U8 desc[UR8][R8.64], R0 ;  /* 0x0000000008007986 */ /* 0x000fe2000c101108 */
[----:B------:R-:W-:Y:S05]  /*0a80*/  EXIT ;  /* 0x000000000000794d */ /* 0x000fea0003800000 */
        .weak           $__internal_1_$__cuda_sm20_rcp_rn_f32_slowpath
        .type           $__internal_1_$__cuda_sm20_rcp_rn_f32_slowpath,@function
        .size           $__internal_1_$__cuda_sm20_rcp_rn_f32_slowpath,($__internal_2_$__cuda_sm3x_div_rn_noftz_f32_slowpath - $__internal_1_$__cuda_sm20_rcp_rn_f32_slowpath)
$__internal_1_$__cuda_sm20_rcp_rn_f32_slowpath:
[----:B------:R-:W-:Y:S01]  /*0a90*/  IMAD.SHL.U32 R2, R17, 0x2, RZ ;  /* 0x0000000211027824 */ /* 0x000fe200078e00ff */
[----:B------:R-:W-:Y:S01]  /*0aa0*/  BSSY.RECONVERGENT B2, `(.L_x_47) ;  /* 0x0000031000027945 */ /* 0x000fe20003800200 */
[----:B------:R-:W-:-:S03]  /*0ab0*/  IMAD.MOV.U32 R0, RZ, RZ, R17 ;  /* 0x000000ffff007224 */ /* 0x000fc600078e0011 */
[----:B------:R-:W-:-:S04]  /*0ac0*/  SHF.R.U32.HI R2, RZ, 0x18, R2 ;  /* 0x00000018ff027819 */ /* 0x000fc80000011602 */
[----:B------:R-:W-:-:S13]  /*0ad0*/  ISETP.NE.U32.AND P0, PT, R2, RZ, PT ;  /* 0x000000ff0200720c */ /* 0x000fda0003f05070 */
[----:B------:R-:W-:Y:S05]  /*0ae0*/  @P0 BRA `(.L_x_48) ;  /* 0x0000000000280947 */ /* 0x000fea0003800000 */
[----:B------:R-:W-:-:S05]  /*0af0*/  IMAD.SHL.U32 R2, R0, 0x2, RZ ;  /* 0x0000000200027824 */ /* 0x000fca00078e00ff */
[----:B------:R-:W-:-:S13]  /*0b00*/  ISETP.NE.AND P0, PT, R2, RZ, PT ;  /* 0x000000ff0200720c */ /* 0x000fda0003f05270 */
[----:B------:R-:W-:Y:S01]  /*0b10*/  @P0 FFMA R15, R0, 1.84467440737095516160e+19, RZ ;  /* 0x5f800000000f0823 */ /* 0x000fe200000000ff */
[----:B------:R-:W-:Y:S08]  /*0b20*/  @!P0 MUFU.RCP R14, R0 ;  /* 0x00000000000e8308 */ /* 0x000ff00000001000 */
[----:B------:R-:W0:Y:S02]  /*0b30*/  @P0 MUFU.RCP R2, R15 ;  /* 0x0000000f00020308 */ /* 0x000e240000001000 */
[----:B0-----:R-:W-:-:S04]  /*0b40*/  @P0 FFMA R16, R15, R2, -1 ;  /* 0xbf8000000f100423 */ /* 0x001fc80000000002 */
[----:B------:R-:W-:-:S04]  /*0b50*/  @P0 FADD.FTZ R17, -R16, -RZ ;  /* 0x800000ff10110221 */ /* 0x000fc80000010100 */
[----:B------:R-:W-:-:S04]  /*0b60*/  @P0 FFMA R2, R2, R17, R2 ;  /* 0x0000001102020223 */ /* 0x000fc80000000002 */
[----:B------:R-:W-:Y:S01]  /*0b70*/  @P0 FFMA R14, R2, 1.84467440737095516160e+19, RZ ;  /* 0x5f800000020e0823 */ /* 0x000fe200000000ff */
[----:B------:R-:W-:Y:S06]  /*0b80*/  BRA `(.L_x_49) ;  /* 0x0000000000887947 */ /* 0x000fec0003800000 */
.L_x_48:
[----:B------:R-:W-:-:S05]  /*0b90*/  VIADD R19, R2, 0xffffff03 ;  /* 0xffffff0302137836 */ /* 0x000fca0000000000 */
[----:B------:R-:W-:-:S13]  /*0ba0*/  ISETP.GT.U32.AND P0, PT, R19, 0x1, PT ;  /* 0x000000011300780c */ /* 0x000fda0003f04070 */
[----:B------:R-:W-:Y:S05]  /*0bb0*/  @P0 BRA `(.L_x_50) ;  /* 0x0000000000780947 */ /* 0x000fea0003800000 */
[----:B------:R-:W-:Y:S01]  /*0bc0*/  LOP3.LUT R14, R0, 0x7fffff, RZ, 0xc0, !PT ;  /* 0x007fffff000e7812 */ /* 0x000fe200078ec0ff */
[----:B------:R-:W-:Y:S02]  /*0bd0*/  IMAD.MOV.U32 R18, RZ, RZ, 0x3 ;  /* 0x00000003ff127424 */ /* 0x000fe400078e00ff */
[----:B------:R-:W-:Y:S01]  /*0be0*/  VIADD R2, R2, 0xffffff04 ;  /* 0xffffff0402027836 */ /* 0x000fe20000000000 */
[----:B------:R-:W-:Y:S02]  /*0bf0*/  LOP3.LUT R14, R14, 0x3f800000, RZ, 0xfc, !PT ;  /* 0x3f8000000e0e7812 */ /* 0x000fe400078efcff */
[----:B------:R-:W-:Y:S02]  /*0c00*/  SHF.L.U32 R18, R18, R19, RZ ;  /* 0x0000001312127219 */ /* 0x000fe400000006ff */
[----:B------:R-:W0:Y:S02]  /*0c10*/  MUFU.RCP R15, R14 ;  /* 0x0000000e000f7308 */ /* 0x000e240000001000 */
[----:B0-----:R-:W-:-:S04]  /*0c20*/  FFMA R16, R14, R15, -1 ;  /* 0xbf8000000e107423 */ /* 0x001fc8000000000f */
[----:B------:R-:W-:-:S04]  /*0c30*/  FADD.FTZ R16, -R16, -RZ ;  /* 0x800000ff10107221 */ /* 0x000fc80000010100 */
[CCC-:B------:R-:W-:Y:S01]  /*0c40*/  FFMA.RM R17, R15.reuse, R16.reuse, R15.reuse ;  /* 0x000000100f117223 */ /* 0x1c0fe2000000400f */
[----:B------:R-:W-:-:S04]  /*0c50*/  FFMA.RP R16, R15, R16, R15 ;  /* 0x000000100f107223 */ /* 0x000fc8000000800f */
[C---:B------:R-:W-:Y:S02]  /*0c60*/  LOP3.LUT R15, R17.reuse, 0x7fffff, RZ, 0xc0, !PT ;  /* 0x007fffff110f7812 */ /* 0x040fe400078ec0ff */
[----:B------:R-:W-:Y:S02]  /*0c70*/  FSETP.NEU.FTZ.AND P0, PT, R17, R16, PT ;  /* 0x000000101100720b */ /* 0x000fe40003f1d000 */
[----:B------:R-:W-:Y:S02]  /*0c80*/  LOP3.LUT R15, R15, 0x800000, RZ, 0xfc, !PT ;  /* 0x008000000f0f7812 */ /* 0x000fe400078efcff */
[----:B------:R-:W-:Y:S02]  /*0c90*/  SEL R16, RZ, 0xffffffff, !P0 ;  /* 0xffffffffff107807 */ /* 0x000fe40004000000 */
[----:B------:R-:W-:-:S03]  /*0ca0*/  LOP3.LUT R18, R18, R15, RZ, 0xc0, !PT ;  /* 0x0000000f12127212 */ /* 0x000fc600078ec0ff */
[----:B------:R-:W-:Y:S01]  /*0cb0*/  IMAD.MOV R16, RZ, RZ, -R16 ;  /* 0x000000ffff107224 */ /* 0x000fe200078e0a10 */
[----:B------:R-:W-:-:S04]  /*0cc0*/  SHF.R.U32.HI R18, RZ, R19, R18 ;  /* 0x00000013ff127219 */ /* 0x000fc80000011612 */
[--C-:B------:R-:W-:Y:S02]  /*0cd0*/  LOP3.LUT P1, RZ, R16, R19, R15.reuse, 0xf8, !PT ;  /* 0x0000001310ff7212 */ /* 0x100fe4000782f80f */
[C---:B------:R-:W-:Y:S02]  /*0ce0*/  LOP3.LUT P0, RZ, R18.reuse, 0x1, RZ, 0xc0, !PT ;  /* 0x0000000112ff7812 */ /* 0x040fe4000780c0ff */
[----:B------:R-:W-:Y:S02]  /*0cf0*/  LOP3.LUT P2, RZ, R18, 0x2, RZ, 0xc0, !PT ;  /* 0x0000000212ff7812 */ /* 0x000fe4000784c0ff */
[----:B------:R-:W-:Y:S02]  /*0d00*/  SHF.R.U32.HI R15, RZ, R2, R15 ;  /* 0x00000002ff0f7219 */ /* 0x000fe4000001160f */
[----:B------:R-:W-:Y:S02]  /*0d10*/  PLOP3.LUT P0, PT, P0, P1, P2, 0xe0, 0x0 ;  /* 0x000000000000781c */ /* 0x000fe40000703c20 */
[----:B------:R-:W-:-:S02]  /*0d20*/  LOP3.LUT P1, RZ, R0, 0x7fffff, RZ, 0xc0, !PT ;  /* 0x007fffff00ff7812 */ /* 0x000fc4000782c0ff */
[----:B------:R-:W-:-:S05]  /*0d30*/  SEL R14, RZ, 0x1, !P0 ;  /* 0x00000001ff0e7807 */ /* 0x000fca0004000000 */
[----:B------:R-:W-:-:S05]  /*0d40*/  IMAD.MOV R14, RZ, RZ, -R14 ;  /* 0x000000ffff0e7224 */ /* 0x000fca00078e0a0e */
[----:B------:R-:W-:-:S13]  /*0d50*/  ISETP.GE.AND P0, PT, R14, RZ, PT ;  /* 0x000000ff0e00720c */ /* 0x000fda0003f06270 */
[----:B------:R-:W-:-:S04]  /*0d60*/  @!P0 VIADD R15, R15, 0x1 ;  /* 0x000000010f0f8836 */ /* 0x000fc80000000000 */
[----:B------:R-:W-:-:S05]  /*0d70*/  @!P1 IMAD.SHL.U32 R15, R15, 0x2, RZ ;  /* 0x000000020f0f9824 */ /* 0x000fca00078e00ff */
[----:B------:R-:W-:Y:S01]  /*0d80*/  LOP3.LUT R14, R15, 0x80000000, R0, 0xf8, !PT ;  /* 0x800000000f0e7812 */ /* 0x000fe200078ef800 */
[----:B------:R-:W-:Y:S06]  /*0d90*/  BRA `(.L_x_49) ;  /* 0x0000000000047947 */ /* 0x000fec0003800000 */
.L_x_50:
[----:B------:R0:W1:Y:S02]  /*0da0*/  MUFU.RCP R14, R0 ;  /* 0x00000000000e7308 */ /* 0x0000640000001000 */
.L_x_49:
[----:B------:R-:W-:Y:S05]  /*0db0*/  BSYNC.RECONVERGENT B2 ;  /* 0x0000000000027941 */ /* 0x000fea0003800200 */
.L_x_47:
[----:B-1----:R-:W-:Y:S02]  /*0dc0*/  IMAD.MOV.U32 R2, RZ, RZ, R14 ;  /* 0x000000ffff027224 */ /* 0x002fe400078e000e */
[----:B------:R-:W-:Y:S02]  /*0dd0*/  IMAD.MOV.U32 R14, RZ, RZ, R12 ;  /* 0x000000ffff0e7224 */ /* 0x000fe400078e000c */
[----:B------:R-:W-:-:S04]  /*0de0*/  IMAD.MOV.U32 R15, RZ, RZ, 0x0 ;  /* 0x00000000ff0f7424 */ /* 0x000fc800078e00ff */
[----:B0-----:R-:W-:Y:S05]  /*0df0*/  RET.REL.NODEC R14 `(_Z32adaptive_cache_management_kernelPfS_S_PiS0_PbPKfS3_S3_S0_S0_S_iiii) ;  /* 0xfffffff00e807950 */ /* 0x001fea0003c3ffff */
        .weak           $__internal_2_$__cuda_sm3x_div_rn_noftz_f32_slowpath
        .type           $__internal_2_$__cuda_sm3x_div_rn_noftz_f32_slowpath,@function
        .size           $__internal_2_$__cuda_sm3x_div_rn_noftz_f32_slowpath,(.L_x_108 - $__internal_2_$__cuda_sm3x_div_rn_noftz_f32_slowpath)
$__internal_2_$__cuda_sm3x_div_rn_noftz_f32_slowpath:
[--C-:B------:R-:W-:Y:S01]  /*0e00*/  SHF.R.U32.HI R14, RZ, 0x17, R0.reuse ;  /* 0x00000017ff0e7819 */ /* 0x100fe20000011600 */
[----:B------:R-:W-:Y:S04]  /*0e10*/  BSSY.RECONVERGENT B1, `(.L_x_51) ;  /* 0x000005c000017945 */ /* 0x000fe80003800200 */
[----:B------:R-:W-:Y:S01]  /*0e20*/  BSSY.RELIABLE B3, `(.L_x_52) ;  /* 0x000001a000037945 */ /* 0x000fe20003800100 */
[----:B------:R-:W-:Y:S01]  /*0e30*/  IMAD.MOV.U32 R15, RZ, RZ, R0 ;  /* 0x000000ffff0f7224 */ /* 0x000fe200078e0000 */
[----:B------:R-:W-:-:S05]  /*0e40*/  LOP3.LUT R16, R14, 0xff, RZ, 0xc0, !PT ;  /* 0x000000ff0e107812 */ /* 0x000fca00078ec0ff */
[----:B------:R-:W-:-:S05]  /*0e50*/  VIADD R17, R16, 0xffffffff ;  /* 0xffffffff10117836 */ /* 0x000fca0000000000 */
[----:B------:R-:W-:-:S13]  /*0e60*/  ISETP.GT.U32.OR P0, PT, R17, 0xfd, !PT ;  /* 0x000000fd1100780c */ /* 0x000fda0007f04470 */
[----:B------:R-:W-:Y:S01]  /*0e70*/  @!P0 IMAD.MOV.U32 R14, RZ, RZ, RZ ;  /* 0x000000ffff0e8224 */ /* 0x000fe200078e00ff */
[----:B------:R-:W-:Y:S06]  /*0e80*/  @!P0 BRA `(.L_x_53) ;  /* 0x00000000004c8947 */ /* 0x000fec0003800000 */
[----:B------:R-:W-:-:S13]  /*0e90*/  FSETP.GTU.FTZ.AND P0, PT, |R0|, +INF , PT ;  /* 0x7f8000000000780b */ /* 0x000fda0003f1c200 */
[----:B------:R-:W-:Y:S05]  /*0ea0*/  @P0 BREAK.RELIABLE B3 ;  /* 0x0000000000030942 */ /* 0x000fea0003800100 */
[----:B------:R-:W-:Y:S05]  /*0eb0*/  @P0 BRA `(.L_x_54) ;  /* 0x0000000400400947 */ /* 0x000fea0003800000 */
[----:B------:R-:W-:-:S05]  /*0ec0*/  IMAD.MOV.U32 R14, RZ, RZ, 0x42c80000 ;  /* 0x42c80000ff0e7424 */ /* 0x000fca00078e00ff */
[----:B------:R-:W-:-:S13]  /*0ed0*/  LOP3.LUT P0, RZ, R14, 0x7fffffff, R15, 0xc8, !PT ;  /* 0x7fffffff0eff7812 */ /* 0x000fda000780c80f */
[----:B------:R-:W-:Y:S05]  /*0ee0*/  @!P0 BREAK.RELIABLE B3 ;  /* 0x0000000000038942 */ /* 0x000fea0003800100 */
[----:B------:R-:W-:Y:S05]  /*0ef0*/  @!P0 BRA `(.L_x_55) ;  /* 0x0000000400288947 */ /* 0x000fea0003800000 */
[----:B------:R-:W-:-:S13]  /*0f00*/  LOP3.LUT P0, RZ, R15, 0x7fffffff, RZ, 0xc0, !PT ;  /* 0x7fffffff0fff7812 */ /* 0x000fda000780c0ff */
[----:B------:R-:W-:Y:S05]  /*0f10*/  @!P0 BREAK.RELIABLE B3 ;  /* 0x0000000000038942 */ /* 0x000fea0003800100 */
[----:B------:R-:W-:Y:S05]  /*0f20*/  @!P0 BRA `(.L_x_56) ;  /* 0x0000000400148947 */ /* 0x000fea0003800000 */
[----:B------:R-:W-:Y:S02]  /*0f30*/  FSETP.NEU.FTZ.AND P1, PT, |R0|, +INF , PT ;  /* 0x7f8000000000780b */ /* 0x000fe40003f3d200 */
[----:B------:R-:W-:-:S04]  /*0f40*/  LOP3.LUT P0, RZ, R14, 0x7fffffff, RZ, 0xc0, !PT ;  /* 0x7fffffff0eff7812 */ /* 0x000fc8000780c0ff */
[----:B------:R-:W-:-:S13]  /*0f50*/  PLOP3.LUT P0, PT, P1, P0, PT, 0x2f, 0xf2 ;  /* 0x0000000000f2781c */ /* 0x000fda0000f00577 */
[----:B------:R-:W-:Y:S05]  /*0f60*/  @P0 BREAK.RELIABLE B3 ;  /* 0x0000000000030942 */ /* 0x000fea0003800100 */
[----:B------:R-:W-:Y:S05]  /*0f70*/  @P0 BRA `(.L_x_57) ;  /* 0x0000000000f40947 */ /* 0x000fea0003800000 */
[----:B------:R-:W-:-:S13]  /*0f80*/  ISETP.GE.AND P0, PT, R17, RZ, PT ;  /* 0x000000ff1100720c */ /* 0x000fda0003f06270 */
[----:B------:R-:W-:Y:S02]  /*0f90*/  @P0 IMAD.MOV.U32 R14, RZ, RZ, RZ ;  /* 0x000000ffff0e0224 */ /* 0x000fe400078e00ff */
[----:B------:R-:W-:Y:S01]  /*0fa0*/  @!P0 FFMA R15, R0, 1.84467440737095516160e+19, RZ ;  /* 0x5f800000000f8823 */ /* 0x000fe200000000ff */
[----:B------:R-:W-:-:S07]  /*0fb0*/  @!P0 IMAD.MOV.U32 R14, RZ, RZ, -0x40 ;  /* 0xffffffc0ff0e8424 */ /* 0x000fce00078e00ff */
.L_x_53:
[----:B------:R-:W-:Y:S05]  /*0fc0*/  BSYNC.RELIABLE B3 ;  /* 0x0000000000037941 */ /* 0x000fea0003800100 */
.L_x_52:
[----:B------:R-:W-:Y:S01]  /*0fd0*/  UMOV UR4, 0x42c80000 ;  /* 0x42c8000000047882 */ /* 0x000fe20000000000 */
[----:B------:R-:W-:Y:S01]  /*0fe0*/  VIADD R16, R16, 0xffffff81 ;  /* 0xffffff8110107836 */ /* 0x000fe20000000000 */
[----:B------:R-:W-:Y:S01]  /*0ff0*/  UIADD3 UR4, UPT, UPT, UR4, -0x3000000, URZ ;  /* 0xfd00000004047890 */ /* 0x000fe2000fffe0ff */
[----:B------:R-:W-:Y:S02]  /*1000*/  BSSY.RECONVERGENT B3, `(.L_x_58) ;  /* 0x0000033000037945 */ /* 0x000fe40003800200 */
[----:B------:R-:W-:Y:S01]  /*1010*/  IMAD R0, R16, -0x800000, R15 ;  /* 0xff80000010007824 */ /* 0x000fe200078e020f */
[----:B------:R-:W-:Y:S02]  /*1020*/  IADD3 R14, PT, PT, R14, -0x6, R16 ;  /* 0xfffffffa0e0e7810 */ /* 0x000fe40007ffe010 */
[----:B------:R-:W-:-:S03]  /*1030*/  FADD.FTZ R19, -RZ, -UR4 ;  /* 0x80000004ff137e21 */ /* 0x000fc60008010100 */
[----:B------:R-:W0:Y:S02]  /*1040*/  MUFU.RCP R17, UR4 ;  /* 0x0000000400117d08 */ /* 0x000e240008001000 */
        /* <DEDUP_REMOVED lines=21> */
[C---:B------:R-:W-:Y:S01]  /*11a0*/  VIADD R17, R20.reuse, 0x20 ;  /* 0x0000002014117836 */ /* 0x040fe20000000000 */
[C---:B------:R-:W-:Y:S02]  /*11b0*/  ISETP.NE.AND P2, PT, R20.reuse, RZ, PT ;  /* 0x000000ff1400720c */ /* 0x040fe40003f45270 */
[----:B------:R-:W-:Y:S02]  /*11c0*/  ISETP.NE.AND P1, PT, R20, RZ, PT ;  /* 0x000000ff1400720c */ /* 0x000fe40003f25270 */
[----:B------:R-:W-:Y:S01]  /*11d0*/  LOP3.LUT R16, R14, 0x7fffff, RZ, 0xc0, !PT ;  /* 0x007fffff0e107812 */ /* 0x000fe200078ec0ff */
[CCC-:B------:R-:W-:Y:S01]  /*11e0*/  FFMA.RP R14, R15.reuse, R19.reuse, R18.reuse ;  /* 0x000000130f0e7223 */ /* 0x1c0fe20000008012 */
[----:B------:R-:W-:Y:S01]  /*11f0*/  FFMA.RM R15, R15, R19, R18 ;  /* 0x000000130f0f7223 */ /* 0x000fe20000004012 */
[----:B------:R-:W-:Y:S01]  /*1200*/  IMAD.MOV R18, RZ, RZ, -R20 ;  /* 0x000000ffff127224 */ /* 0x000fe200078e0a14 */
[----:B------:R-:W-:-:S03]  /*1210*/  LOP3.LUT R16, R16, 0x800000, RZ, 0xfc, !PT ;  /* 0x0080000010107812 */ /* 0x000fc600078efcff */
        /* <DEDUP_REMOVED lines=13> */
.L_x_60:
[----:B------:R-:W-:-:S04]  /*12f0*/  LOP3.LUT R0, R0, 0x80000000, RZ, 0xc0, !PT ;  /* 0x8000000000007812 */ /* 0x000fc800078ec0ff */
[----:B------:R-:W-:Y:S01]  /*1300*/  LOP3.LUT R0, R0, 0x7f800000, RZ, 0xfc, !PT ;  /* 0x7f80000000007812 */ /* 0x000fe200078efcff */
[----:B------:R-:W-:Y:S06]  /*1310*/  BRA `(.L_x_61) ;  /* 0x0000000000047947 */ /* 0x000fec0003800000 */
.L_x_59:
[----:B------:R-:W-:-:S07]  /*1320*/  IMAD R0, R14, 0x800000, R0 ;  /* 0x008000000e007824 */ /* 0x000fce00078e0200 */
.L_x_61:
[----:B------:R-:W-:Y:S05]  /*1330*/  BSYNC.RECONVERGENT B3 ;  /* 0x0000000000037941 */ /* 0x000fea0003800200 */
.L_x_58:
[----:B------:R-:W-:Y:S05]  /*1340*/  BRA `(.L_x_62) ;  /* 0x0000000000207947 */ /* 0x000fea0003800000 */
.L_x_57:
[----:B------:R-:W-:-:S04]  /*1350*/  LOP3.LUT R0, R14, 0x80000000, R15, 0x48, !PT ;  /* 0x800000000e007812 */ /* 0x000fc800078e480f */
[----:B------:R-:W-:Y:S01]  /*1360*/  LOP3.LUT R0, R0, 0x7f800000, RZ, 0xfc, !PT ;  /* 0x7f80000000007812 */ /* 0x000fe200078efcff */
[----:B------:R-:W-:Y:S06]  /*1370*/  BRA `(.L_x_62) ;  /* 0x0000000000147947 */ /* 0x000fec0003800000 */
.L_x_56:
[----:B------:R-:W-:Y:S01]  /*1380*/  LOP3.LUT R0, R14, 0x80000000, R15, 0x48, !PT ;  /* 0x800000000e007812 */ /* 0x000fe200078e480f */
[----:B------:R-:W-:Y:S06]  /*1390*/  BRA `(.L_x_62) ;  /* 0x00000000000c7947 */ /* 0x000fec0003800000 */
.L_x_55:
[----:B------:R-:W0:Y:S01]  /*13a0*/  MUFU.RSQ R0, -QNAN ;  /* 0xffc0000000007908 */ /* 0x000e220000001400 */
[----:B------:R-:W-:Y:S05]  /*13b0*/  BRA `(.L_x_62) ;  /* 0x0000000000047947 */ /* 0x000fea0003800000 */
.L_x_54:
[----:B------:R-:W-:-:S07]  /*13c0*/  FADD.FTZ R0, R0, 100 ;  /* 0x42c8000000007421 */ /* 0x000fce0000010000 */
.L_x_62:
[----:B------:R-:W-:Y:S05]  /*13d0*/  BSYNC.RECONVERGENT B1 ;  /* 0x0000000000017941 */ /* 0x000fea0003800200 */
.L_x_51:
[----:B------:R-:W-:Y:S02]  /*13e0*/  IMAD.MOV.U32 R14, RZ, RZ, R12 ;  /* 0x000000ffff0e7224 */ /* 0x000fe400078e000c */
[----:B------:R-:W-:-:S04]  /*13f0*/  IMAD.MOV.U32 R15, RZ, RZ, 0x0 ;  /* 0x00000000ff0f7424 */ /* 0x000fc800078e00ff */
[----:B0-----:R-:W-:Y:S05]  /*1400*/  RET.REL.NODEC R14 `(_Z32adaptive_cache_management_kernelPfS_S_PiS0_PbPKfS3_S3_S0_S0_S_iiii) ;  /* 0xffffffe80efc7950 */ /* 0x001fea0003c3ffff */
.L_x_63:
        /* <DEDUP_REMOVED lines=15> */
.L_x_108:


//--------------------- .text._Z29quest_cache_management_kernelPfS_S_S_PiPbPKfS3_S3_S3_S0_S0_iiiif --------------------------
	.section	.text._Z29quest_cache_management_kernelPfS_S_S_PiPbPKfS3_S3_S3_S0_S0_iiiif,"ax",@progbits
	.align	128
        .global         _Z29quest_cache_management_kernelPfS_S_S_PiPbPKfS3_S3_S3_S0_S0_iiiif
        .type           _Z29quest_cache_management_kernelPfS_S_S_PiPbPKfS3_S3_S3_S0_S0_iiiif,@function
        .size           _Z29quest_cache_management_kernelPfS_S_S_PiPbPKfS3_S3_S3_S0_S0_iiiif,(.L_x_109 - _Z29quest_cache_management_kernelPfS_S_S_PiPbPKfS3_S3_S3_S0_S0_iiiif)
        .other          _Z29quest_cache_management_kernelPfS_S_S_PiPbPKfS3_S3_S3_S0_S0_iiiif,@"STO_CUDA_ENTRY STV_DEFAULT"
_Z29quest_cache_management_kernelPfS_S_S_PiPbPKfS3_S3_S3_S0_S0_iiiif:
.text._Z29quest_cache_management_kernelPfS_S_S_PiPbPKfS3_S3_S3_S0_S0_iiiif:
        /* <DEDUP_REMOVED lines=27> */
.L_x_70:
        /* <DEDUP_REMOVED lines=19> */
.L_x_66:
[----:B-1----:R-:W-:-:S06]  /*02e0*/  IMAD.WIDE R14, R13, 0x4, R10 ;  /* 0x000000040d0e7825 */ /* 0x002fcc00078e020a */
[----:B------:R-:W4:Y:S01]  /*02f0*/  LDG.E R14, desc[UR8][R14.64] ;  /* 0x000000080e0e7981 */ /* 0x000f22000c1e1900 */
[----:B--2---:R-:W-:-:S04]  /*0300*/  IMAD.WIDE R16, R13, 0x4, R6 ;  /* 0x000000040d107825 */ /* 0x004fc800078e0206 */
[----:B---3--:R-:W-:Y:S02]  /*0310*/  IMAD.WIDE R18, R13, 0x4, R4 ;  /* 0x000000040d127825 */ /* 0x008fe400078e0204 */
[----:B------:R-:W2:Y:S04]  /*0320*/  LDG.E R16, desc[UR8][R16.64] ;  /* 0x0000000810107981 */ /* 0x000ea8000c1e1900 */
[----:B------:R-:W2:Y:S01]  /*0330*/  LDG.E R19, desc[UR8][R18.64] ;  /* 0x0000000812137981 */ /* 0x000ea2000c1e1900 */
[----:B------:R-:W-:Y:S01]  /*0340*/  BSSY.RECONVERGENT B1, `(.L_x_68) ;  /* 0x0000010000017945 */ /* 0x000fe20003800200 */
[----:B----4-:R-:W-:-:S04]  /*0350*/  IADD3 R0, PT, PT, -R14, UR7, RZ ;  /* 0x000000070e007c10 */ /* 0x010fc8000fffe1ff */
[----:B------:R-:W-:-:S05]  /*0360*/  I2FP.F32.S32 R0, R0 ;  /* 0x0000000000007245 */ /* 0x000fca0000201400 */
[----:B------:R-:W-:Y:S01]  /*0370*/  FADD R3, R0, 1 ;  /* 0x3f80000000037421 */ /* 0x000fe20000000000 */
[----:B--2---:R-:W-:-:S03]  /*0380*/  FMUL R0, R16, R19 ;  /* 0x0000001310007220 */ /* 0x004fc60000400000 */
[----:B------:R-:W1:Y:S08]  /*0390*/  MUFU.RCP R12, R3 ;  /* 0x00000003000c7308 */ /* 0x000e700000001000 */
[----:B------:R-:W2:Y:S01]  /*03a0*/  FCHK P0, R0, R3 ;  /* 0x0000000300007302 */ /* 0x000ea20000000000 */
[----:B-1----:R-:W-:-:S04]  /*03b0*/  FFMA R21, -R3, R12, 1 ;  /* 0x3f80000003157423 */ /* 0x002fc8000000010c */
[----:B------:R-:W-:-:S04]  /*03c0*/  FFMA R21, R12, R21, R12 ;  /* 0x000000150c157223 */ /* 0x000fc8000000000c */
[----:B------:R-:W-:-:S04]  /*03d0*/  FFMA R12, R0, R21, RZ ;  /* 0x00000015000c7223 */ /* 0x000fc800000000ff */
[----:B------:R-:W-:-:S04]  /*03e0*/  FFMA R14, -R3, R12, R0 ;  /* 0x0000000c030e7223 */ /* 0x000fc80000000100 */
[----:B------:R-:W-:Y:S01]  /*03f0*/  FFMA R12, R21, R14, R12 ;  /* 0x0000000e150c7223 */ /* 0x000fe2000000000c */
[----:B--2---:R-:W-:Y:S06]  /*0400*/  @!P0 BRA `(.L_x_69) ;  /* 0x00000000000c8947 */ /* 0x004fec0003800000 */
[----:B------:R-:W-:-:S07]  /*0410*/  MOV R12, 0x430 ;  /* 0x00000430000c7802 */ /* 0x000fce0000000f00 */
[----:B0-----:R-:W-:Y:S05]  /*0420*/  CALL.REL.NOINC `($__internal_3_$__cuda_sm3x_div_rn_noftz_f32_slowpath) ;  /* 0x0000000400547944 */ /* 0x001fea0003c00000 */
[----:B------:R-:W-:-:S07]  /*0430*/  IMAD.MOV.U32 R12, RZ, RZ, R0 ;  /* 0x000000ffff0c7224 */ /* 0x000fce00078e0000 */
.L_x_69:
[----:B------:R-:W-:Y:S05]  /*0440*/  BSYNC.RECONVERGENT B1 ;  /* 0x0000000000017941 */ /* 0x000fea0003800200 */
.L_x_68:
[----:B------:R-:W1:Y:S01]  /*0450*/  S2R R15, SR_CgaCtaId ;  /* 0x00000000000f7919 */ /* 0x000e620000008800 */
[----:B------:R-:W-:-:S04]  /*0460*/  MOV R0, 0x400 ;  /* 0x0000040000007802 */ /* 0x000fc80000000f00 */
[----:B-1----:R-:W-:-:S05]  /*0470*/  LEA R17, R15, R0, 0x18 ;  /* 0x000000000f117211 */ /* 0x002fca00078ec0ff */
[----:B------:R-:W1:Y:S02]  /*0480*/  LDS R3, [R17] ;  /* 0x0000000011037984 */ /* 0x000e640000000800 */
[----:B-1----:R-:W-:-:S13]  /*0490*/  FSETP.GEU.AND P0, PT, R12, R3, PT ;  /* 0x000000030c00720b */ /* 0x002fda0003f0e000 */
[----:B------:R-:W-:Y:S05]  /*04a0*/  @P0 BRA `(.L_x_67) ;  /* 0x0000000000100947 */ /* 0x000fea0003800000 */
[----:B------:R-:W-:Y:S01]  /*04b0*/  VIADD R0, R0, 0x4 ;  /* 0x0000000400007836 */ /* 0x000fe20000000000 */
[----:B------:R1:W-:Y:S04]  /*04c0*/  ATOMS.EXCH RZ, [R17], R12 ;  /* 0x0000000c11ff738c */ /* 0x0003e80004000000 */
[----:B------:R-:W-:-:S05]  /*04d0*/  LEA R0, R15, R0, 0x18 ;  /* 0x000000000f007211 */ /* 0x000fca00078ec0ff */
[----:B------:R1:W-:Y:S02]  /*04e0*/  ATOMS.EXCH RZ, [R0], R13 ;  /* 0x0000000d00ff738c */ /* 0x0003e40004000000 */
.L_x_67:
[----:B------:R-:W-:Y:S05]  /*04f0*/  BSYNC.RECONVERGENT B0 ;  /* 0x0000000000007941 */ /* 0x000fea0003800200 */
.L_x_65:
[----:B01----:R-:W-:-:S05]  /*0500*/  IMAD.IADD R13, R9, 0x1, R13 ;  /* 0x00000001090d7824 */ /* 0x003fca00078e020d */
[----:B------:R-:W-:-:S13]  /*0510*/  ISETP.GE.AND P0, PT, R13, UR12, PT ;  /* 0x0000000c0d007c0c */ /* 0x000fda000bf06270 */
[----:B------:R-:W-:Y:S05]  /*0520*/  @!P0 BRA `(.L_x_70) ;  /* 0xfffffffc00208947 */ /* 0x000fea000383ffff */
.L_x_64:
[----:B------:R-:W-:Y:S05]  /*0530*/  WARPSYNC.ALL ;  /* 0x0000000000007948 */ /* 0x000fea0003800000 */
[----:B------:R-:W0:Y:S08]  /*0540*/  LDC.64 R10, c[0x0][0x3c0] ;  /* 0x0000f000ff0a7b82 */ /* 0x000e300000000a00 */
[----:B------:R-:W1:Y:S08]  /*0550*/  LDC.64 R12, c[0x0][0x3c8] ;  /* 0x0000f200ff0c7b82 */ /* 0x000e700000000a00 */
[----:B------:R-:W5:Y:S01]  /*0560*/  S2UR UR5, SR_CgaCtaId ;  /* 0x00000000000579c3 */ /* 0x000f620000008800 */
[----:B0-----:R-:W-:Y:S01]  /*0570*/  IMAD.WIDE.U32 R10, R8, 0x4, R10 ;  /* 0x00000004080a7825 */ /* 0x001fe200078e000a */
[----:B------:R-:W-:-:S06]  /*0580*/  UMOV UR4, 0x400 ;  /* 0x0000040000047882 */ /* 0x000fcc0000000000 */
[----:B------:R-:W0:Y:S01]  /*0590*/  LDC.64 R14, c[0x0][0x3d0] ;  /* 0x0000f400ff0e7b82 */ /* 0x000e220000000a00 */
[----:B----4-:R0:W4:Y:S01]  /*05a0*/  LDG.E.CONSTANT R0, desc[UR8][R10.64] ;  /* 0x000000080a007981 */ /* 0x010122000c1e9900 */
[----:B-1----:R-:W-:-:S06]  /*05b0*/  IMAD.WIDE.U32 R12, R8, 0x4, R12 ;  /* 0x00000004080c7825 */ /* 0x002fcc00078e000c */
[----:B------:R-:W1:Y:S01]  /*05c0*/  LDC.64 R16, c[0x0][0x3d8] ;  /* 0x0000f600ff107b82 */ /* 0x000e620000000a00 */
[----:B------:R-:W4:Y:S01]  /*05d0*/  LDG.E.CONSTANT R3, desc[UR8][R12.64] ;  /* 0x000000080c037981 */ /* 0x000f22000c1e9900 */
[----:B-----5:R-:W-:-:S06]  /*05e0*/  ULEA UR4, UR5, UR4, 0x18 ;  /* 0x0000000405047291 */ /* 0x020fcc000f8ec0ff */
[----:B------:R-:W-:Y:S06]  /*05f0*/  BAR.SYNC.DEFER_BLOCKING 0x0 ;  /* 0x0000000000007b1d */ /* 0x000fec0000010000 */
[----:B--23--:R-:W2:Y:S01]  /*0600*/  LDS.128 R4, [UR4] ;  /* 0x00000004ff047984 */ /* 0x00cea20008000c00 */
[----:B------:R-:W-:Y:S02]  /*0610*/  ISETP.NE.AND P0, PT, R2, RZ, PT ;  /* 0x000000ff0200720c */ /* 0x000fe40003f05270 */
[----:B--2---:R-:W-:-:S13]  /*0620*/  ISETP.NE.AND P2, PT, R6, -0x1, PT ;  /* 0xffffffff0600780c */ /* 0x004fda0003f45270 */
[----:B------:R-:W2:Y:S02]  /*0630*/  @!P2 LDC R7, c[0x0][0x3f0] ;  /* 0x0000fc00ff07ab82 */ /* 0x000ea40000000800 */
[----:B--2---:R-:W-:Y:S01]  /*0640*/  @!P2 FADD R4, R7, R4 ;  /* 0x000000040704a221 */ /* 0x004fe20000000000 */
[----:B0-----:R-:W-:-:S04]  /*0650*/  @!P0 IMAD.WIDE.U32 R10, R8, 0x4, R14 ;  /* 0x00000004080a8825 */ /* 0x001fc800078e000e */
[----:B----4-:R-:W-:-:S05]  /*0660*/  @!P2 FMUL R7, R0, R3 ;  /* 0x000000030007a220 */ /* 0x010fca0000400000 */
[----:B------:R-:W-:-:S04]  /*0670*/  @!P2 FSETP.GT.AND P1, PT, R7, R4, PT ;  /* 0x000000040700a20b */ /* 0x000fc80003f24000 */
[----:B------:R-:W-:-:S04]  /*0680*/  @!P2 SEL R6, R5, 0xffffffff, P1 ;  /* 0xffffffff0506a807 */ /* 0x000fc80000800000 */
[----:B------:R-:W-:-:S04]  /*0690*/  @!P0 ISETP.NE.AND P1, PT, R6, R5, PT ;  /* 0x000000050600820c */ /* 0x000fc80003f25270 */
[----:B------:R-:W-:Y:S02]  /*06a0*/  @!P0 SEL R7, R5, 0xffffffff, !P1 ;  /* 0xffffffff05078807 */ /* 0x000fe40004800000 */
[----:B------:R-:W-:Y:S01]  /*06b0*/  ISETP.NE.AND P1, PT, R6, -0x1, PT ;  /* 0xffffffff0600780c */ /* 0x000fe20003f25270 */
[----:B-1----:R-:W-:Y:S02]  /*06c0*/  @!P0 IMAD.WIDE.U32 R4, R8, 0x4, R16 ;  /* 0x0000000408048825 */ /* 0x002fe400078e0010 */
[----:B------:R0:W-:Y:S04]  /*06d0*/  @!P0 STG.E desc[UR8][R10.64], R7 ;  /* 0x000000070a008986 */ /* 0x0001e8000c101908 */
[----:B------:R0:W-:Y:S06]  /*06e0*/  @!P0 STG.E desc[UR8][R4.64], R6 ;  /* 0x0000000604008986 */ /* 0x0001ec000c101908 */
[----:B------:R-:W-:Y:S05]  /*06f0*/  @!P1 EXIT ;  /* 0x000000000000994d */ /* 0x000fea0003800000 */
[----:B------:R-:W1:Y:S01]  /*0700*/  LDCU UR5, c[0x0][0x3e4] ;  /* 0x00007c80ff0577ac */ /* 0x000e620008000800 */
[----:B------:R-:W-:Y:S01]  /*0710*/  BSSY.RECONVERGENT B0, `(.L_x_71) ;  /* 0x0000015000007945 */ /* 0x000fe20003800200 */
[----:B-1----:R-:W-:-:S13]  /*0720*/  ISETP.GE.AND P1, PT, R2, UR5, PT ;  /* 0x0000000502007c0c */ /* 0x002fda000bf26270 */
[----:B------:R-:W-:Y:S05]  /*0730*/  @P1 BRA `(.L_x_72) ;  /* 0x0000000000481947 */ /* 0x000fea0003800000 */
[----:B0-----:R-:W0:Y:S08]  /*0740*/  LDC.64 R4, c[0x0][0x3b0] ;  /* 0x0000ec00ff047b82 */ /* 0x001e300000000a00 */
[----:B------:R-:W1:Y:S08]  /*0750*/  LDC.64 R10, c[0x0][0x3b8] ;  /* 0x0000ee00ff0a7b82 */ /* 0x000e700000000a00 */
[----:B------:R-:W2:Y:S08]  /*0760*/  LDC.64 R12, c[0x0][0x380] ;  /* 0x0000e000ff0c7b82 */ /* 0x000eb00000000a00 */
[----:B------:R-:W3:Y:S02]  /*0770*/  LDC.64 R14, c[0x0][0x388] ;  /* 0x0000e200ff0e7b82 */ /* 0x000ee40000000a00 */
.L_x_73:
[----:B----4-:R-:W-:-:S04]  /*0780*/  IMAD R21, R8, UR5, R2 ;  /* 0x0000000508157c24 */ /* 0x010fc8000f8e0202 */
[----:B0-----:R-:W-:-:S04]  /*0790*/  IMAD.WIDE R16, R21, 0x4, R4 ;  /* 0x0000000415107825 */ /* 0x001fc800078e0204 */
[----:B-1----:R-:W-:Y:S02]  /*07a0*/  IMAD.WIDE R20, R21, 0x4, R10 ;  /* 0x0000000415147825 */ /* 0x002fe400078e020a */
[----:B------:R-:W4:Y:S04]  /*07b0*/  LDG.E.CONSTANT R17, desc[UR8][R16.64] ;  /* 0x0000000810117981 */ /* 0x000f28000c1e9900 */
[----:B------:R-:W5:Y:S01]  /*07c0*/  LDG.E.CONSTANT R21, desc[UR8][R20.64] ;  /* 0x0000000814157981 */ /* 0x000f62000c1e9900 */
[----:B------:R-:W0:Y:S01]  /*07d0*/  LDCU UR4, c[0x0][0x360] ;  /* 0x00006c00ff0477ac */ /* 0x000e220008000800 */
[----:B------:R-:W-:-:S04]  /*07e0*/  IMAD R23, R6, UR5, R2 ;  /* 0x0000000506177c24 */ /* 0x000fc8000f8e0202 */
[----:B--2---:R-:W-:-:S04]  /*07f0*/  IMAD.WIDE R18, R23, 0x4, R12 ;  /* 0x0000000417127825 */ /* 0x004fc800078e020c */
[----:B---3--:R-:W-:-:S04]  /*0800*/  IMAD.WIDE R22, R23, 0x4, R14 ;  /* 0x0000000417167825 */ /* 0x008fc800078e020e */
[----:B0-----:R-:W-:-:S05]  /*0810*/  VIADD R2, R2, UR4 ;  /* 0x0000000402027c36 */ /* 0x001fca0008000000 */
[----:B------:R-:W-:Y:S01]  /*0820*/  ISETP.GE.AND P1, PT, R2, UR5, PT ;  /* 0x0000000502007c0c */ /* 0x000fe2000bf26270 */
[----:B----4-:R4:W-:Y:S04]  /*0830*/  STG.E desc[UR8][R18.64], R17 ;  /* 0x0000001112007986 */ /* 0x0109e8000c101908 */
[----:B-----5:R4:W-:Y:S08]  /*0840*/  STG.E desc[UR8][R22.64], R21 ;  /* 0x0000001516007986 */ /* 0x0209f0000c101908 */
[----:B------:R-:W-:Y:S05]  /*0850*/  @!P1 BRA `(.L_x_73) ;  /* 0xfffffffc00c89947 */ /* 0x000fea000383ffff */
.L_x_72:
[----:B------:R-:W-:Y:S05]  /*0860*/  BSYNC.RECONVERGENT B0 ;  /* 0x0000000000007941 */ /* 0x000fea0003800200 */
.L_x_71:
[----:B------:R-:W-:Y:S05]  /*0870*/  @P0 EXIT ;  /* 0x000000000000094d */ /* 0x000fea0003800000 */
[----:B0-----:R-:W0:Y:S01]  /*0880*/  LDC.64 R10, c[0x0][0x3a8] ;  /* 0x0000ea00ff0a7b82 */ /* 0x001e220000000a00 */
[----:B------:R-:W-:-:S07]  /*0890*/  IMAD.MOV.U32 R2, RZ, RZ, 0x1 ;  /* 0x00000001ff027424 */ /* 0x000fce00078e00ff */
[----:B------:R-:W1:Y:S08]  /*08a0*/  LDC.64 R4, c[0x0][0x390] ;  /* 0x0000e400ff047b82 */ /* 0x000e700000000a00 */
[----:B------:R-:W2:Y:S08]  /*08b0*/  LDC.64 R8, c[0x0][0x398] ;  /* 0x0000e600ff087b82 */ /* 0x000eb00000000a00 */
[----:B------:R-:W3:Y:S01]  /*08c0*/  LDC.64 R12, c[0x0][0x3a0] ;  /* 0x0000e800ff0c7b82 */ /* 0x000ee20000000a00 */
[----:B0-----:R-:W-:-:S04]  /*08d0*/  IADD3 R10, P0, PT, R6, R10, RZ ;  /* 0x0000000a060a7210 */ /* 0x001fc80007f1e0ff */
[----:B------:R-:W-:-:S03]  /*08e0*/  LEA.HI.X.SX32 R11, R6, R11, 0x1, P0 ;  /* 0x0000000b060b7211 */ /* 0x000fc600000f0eff */
[----:B------:R-:W0:Y:S01]  /*08f0*/  LDC R15, c[0x0][0x3ec] ;  /* 0x0000fb00ff0f7b82 */ /* 0x000e220000000800 */
[----:B-1----:R-:W-:-:S05]  /*0900*/  IMAD.WIDE R4, R6, 0x4, R4 ;  /* 0x0000000406047825 */ /* 0x002fca00078e0204 */
[----:B------:R-:W-:Y:S01]  /*0910*/  STG.E desc[UR8][R4.64], R0 ;  /* 0x0000000004007986 */ /* 0x000fe2000c101908 */
[----:B--2---:R-:W-:-:S05]  /*0920*/  IMAD.WIDE R8, R6, 0x4, R8 ;  /* 0x0000000406087825 */ /* 0x004fca00078e0208 */
[----:B------:R-:W-:Y:S01]  /*0930*/  STG.E desc[UR8][R8.64], R3 ;  /* 0x0000000308007986 */ /* 0x000fe2000c101908 */
[----:B---3--:R-:W-:-:S05]  /*0940*/  IMAD.WIDE R6, R6, 0x4, R12 ;  /* 0x0000000406067825 */ /* 0x008fca00078e020c */
[----:B0-----:R-:W-:Y:S04]  /*0950*/  STG.E desc[UR8][R6.64], R15 ;  /* 0x0000000f06007986 */ /* 0x001fe8000c101908 */
[----:B------:R-:W-:Y:S01]  /*0960*/  STG.E.U8 desc[UR8][R10.64], R2 ;  /* 0x000000020a007986 */ /* 0x000fe2000c101108 */
[----:B------:R-:W-:Y:S05]  /*0970*/  EXIT ;  /* 0x000000000000794d */ /* 0x000fea0003800000 */
        .weak           $__internal_3_$__cuda_sm3x_div_rn_noftz_f32_slowpath
        .type           $__internal_3_$__cuda_sm3x_div_rn_noftz_f32_slowpath,@function
        .size           $__internal_3_$__cuda_sm3x_div_rn_noftz_f32_slowpath,(.L_x_109 - $__internal_3_$__cuda_sm3x_div_rn_noftz_f32_slowpath)
$__internal_3_$__cuda_sm3x_div_rn_noftz_f32_slowpath:
[--C-:B------:R-:W-:Y:S01]  /*0980*/  SHF.R.U32.HI R14, RZ, 0x17, R3.reuse ;  /* 0x00000017ff0e7819 */ /* 0x100fe20000011603 */
[----:B------:R-:W-:Y:S01]  /*0990*/  BSSY.RECONVERGENT B2, `(.L_x_74) ;  /* 0x0000064000027945 */ /* 0x000fe20003800200 */
[--C-:B------:R-:W-:Y:S01]  /*09a0*/  SHF.R.U32.HI R15, RZ, 0x17, R0.reuse ;  /* 0x00000017ff0f7819 */ /* 0x100fe20000011600 */
[----:B------:R-:W-:Y:S01]  /*09b0*/  IMAD.MOV.U32 R16, RZ, RZ, R0 ;  /* 0x000000ffff107224 */ /* 0x000fe200078e0000 */
[----:B------:R-:W-:Y:S01]  /*09c0*/  LOP3.LUT R14, R14, 0xff, RZ, 0xc0, !PT ;  /* 0x000000ff0e0e7812 */ /* 0x000fe200078ec0ff */
[----:B------:R-:W-:Y:S01]  /*09d0*/  IMAD.MOV.U32 R17, RZ, RZ, R3 ;  /* 0x000000ffff117224 */ /* 0x000fe200078e0003 */
[----:B------:R-:W-:-:S03]  /*09e0*/  LOP3.LUT R20, R15, 0xff, RZ, 0xc0, !PT ;  /* 0x000000ff0f147812 */ /* 0x000fc600078ec0ff */
[----:B------:R-:W-:Y:S02]  /*09f0*/  VIADD R19, R14, 0xffffffff ;  /* 0xffffffff0e137836 */ /* 0x000fe40000000000 */
[----:B------:R-:W-:-:S03]  /*0a00*/  VIADD R18, R20, 0xffffffff ;  /* 0xffffffff14127836 */ /* 0x000fc60000000000 */
        /* <DEDUP_REMOVED lines=27> */
.L_x_75:
[----:B------:R-:W-:Y:S01]  /*0bc0*/  LEA R0, R14, 0xc0800000, 0x17 ;  /* 0xc08000000e007811 */ /* 0x000fe200078eb8ff */
[----:B------:R-:W-:Y:S04]  /*0bd0*/  BSSY.RECONVERGENT B3, `(.L_x_80) ;  /* 0x0000036000037945 */ /* 0x000fe80003800200 */
[----:B------:R-:W-:Y:S02]  /*0be0*/  IMAD.IADD R18, R17, 0x1, -R0 ;  /* 0x0000000111127824 */ /* 0x000fe400078e0a00 */
[----:B------:R-:W-:Y:S02]  /*0bf0*/  VIADD R17, R20, 0xffffff81 ;  /* 0xffffff8114117836 */ /* 0x000fe40000000000 */
[----:B------:R-:W0:Y:S01]  /*0c00*/  MUFU.RCP R3, R18 ;  /* 0x0000001200037308 */ /* 0x000e220000001000 */
[----:B------:R-:W-:Y:S01]  /*0c10*/  FADD.FTZ R19, -R18, -RZ ;  /* 0x800000ff12137221 */ /* 0x000fe20000010100 */
[----:B------:R-:W-:-:S03]  /*0c20*/  IMAD R0, R17, -0x800000, R16 ;  /* 0xff80000011007824 */ /* 0x000fc600078e0210 */
[----:B0-----:R-:W-:-:S04]  /*0c30*/  FFMA R20, R3, R19, 1 ;  /* 0x3f80000003147423 */ /* 0x001fc80000000013 */
[----:B------:R-:W-:-:S04]  /*0c40*/  FFMA R3, R3, R20, R3 ;  /* 0x0000001403037223 */ /* 0x000fc80000000003 */
[----:B------:R-:W-:-:S04]  /*0c50*/  FFMA R16, R0, R3, RZ ;  /* 0x0000000300107223 */ /* 0x000fc800000000ff */
[----:B------:R-:W-:-:S04]  /*0c60*/  FFMA R20, R19, R16, R0 ;  /* 0x0000001013147223 */ /* 0x000fc80000000000 */
[----:B------:R-:W-:Y:S01]  /*0c70*/  FFMA R20, R3, R20, R16 ;  /* 0x0000001403147223 */ /* 0x000fe20000000010 */
[----:B------:R-:W-:-:S03]  /*0c80*/  IADD3 R16, PT, PT, R17, 0x7f, -R14 ;  /* 0x0000007f11107810 */ /* 0x000fc60007ffe80e */
[----:B------:R-:W-:Y:S02]  /*0c90*/  FFMA R19, R19, R20, R0 ;  /* 0x0000001413137223 */ /* 0x000fe40000000000 */
[----:B------:R-:W-:Y:S02]  /*0ca0*/  IMAD.IADD R15, R16, 0x1, R15 ;  /* 0x00000001100f7824 */ /* 0x000fe400078e020f */
        /* <DEDUP_REMOVED lines=14> */
[-CC-:B------:R-:W-:Y:S01]  /*0d90*/  FFMA.RZ R14, R3, R19.reuse, R20.reuse ;  /* 0x00000013030e7223 */ /* 0x180fe2000000c014 */
[C---:B------:R-:W-:Y:S01]  /*0da0*/  VIADD R16, R17.reuse, 0x20 ;  /* 0x0000002011107836 */ /* 0x040fe20000000000 */
[C---:B------:R-:W-:Y:S02]  /*0db0*/  ISETP.NE.AND P2, PT, R17.reuse, RZ, PT ;  /* 0x000000ff1100720c */ /* 0x040fe40003f45270 */
[----:B------:R-:W-:Y:S01]  /*0dc0*/  ISETP.NE.AND P1, PT, R17, RZ, PT ;  /* 0x000000ff1100720c */ /* 0x000fe20003f25270 */
[----:B------:R-:W-:Y:S01]  /*0dd0*/  IMAD.MOV R17, RZ, RZ, -R17 ;  /* 0x000000ffff117224 */ /* 0x000fe200078e0a11 */
[----:B------:R-:W-:Y:S01]  /*0de0*/  LOP3.LUT R15, R14, 0x7fffff, RZ, 0xc0, !PT ;  /* 0x007fffff0e0f7812 */ /* 0x000fe200078ec0ff */
[CCC-:B------:R-:W-:Y:S01]  /*0df0*/  FFMA.RP R14, R3.reuse, R19.reuse, R20.reuse ;  /* 0x00000013030e7223 */ /* 0x1c0fe20000008014 */
[----:B------:R-:W-:Y:S02]  /*0e00*/  FFMA.RM R3, R3, R19, R20 ;  /* 0x0000001303037223 */ /* 0x000fe40000004014 */
        /* <DEDUP_REMOVED lines=14> */
.L_x_82:
[----:B------:R-:W-:-:S04]  /*0ef0*/  LOP3.LUT R0, R0, 0x80000000, RZ, 0xc0, !PT ;  /* 0x8000000000007812 */ /* 0x000fc800078ec0ff */
[----:B------:R-:W-:Y:S01]  /*0f00*/  LOP3.LUT R0, R0, 0x7f800000, RZ, 0xfc, !PT ;  /* 0x7f80000000007812 */ /* 0x000fe200078efcff */
[----:B------:R-:W-:Y:S06]  /*0f10*/  BRA `(.L_x_83) ;  /* 0x0000000000047947 */ /* 0x000fec0003800000 */
.L_x_81:
[----:B------:R-:W-:-:S07]  /*0f20*/  IMAD R0, R15, 0x800000, R0 ;  /* 0x008000000f007824 */ /* 0x000fce00078e0200 */
.L_x_83:
[----:B------:R-:W-:Y:S05]  /*0f30*/  BSYNC.RECONVERGENT B3 ;  /* 0x0000000000037941 */ /* 0x000fea0003800200 */
.L_x_80:
[----:B------:R-:W-:Y:S05]  /*0f40*/  BRA `(.L_x_84) ;  /* 0x0000000000207947 */ /* 0x000fea0003800000 */
.L_x_79:
[----:B------:R-:W-:-:S04]  /*0f50*/  LOP3.LUT R0, R17, 0x80000000, R16, 0x48, !PT ;  /* 0x8000000011007812 */ /* 0x000fc800078e4810 */
[----:B------:R-:W-:Y:S01]  /*0f60*/  LOP3.LUT R0, R0, 0x7f800000, RZ, 0xfc, !PT ;  /* 0x7f80000000007812 */ /* 0x000fe200078efcff */
[----:B------:R-:W-:Y:S06]  /*0f70*/  BRA `(.L_x_84) ;  /* 0x0000000000147947 */ /* 0x000fec0003800000 */
.L_x_78:
[----:B------:R-:W-:Y:S01]  /*0f80*/  LOP3.LUT R0, R17, 0x80000000, R16, 0x48, !PT ;  /* 0x8000000011007812 */ /* 0x000fe200078e4810 */
[----:B------:R-:W-:Y:S06]  /*0f90*/  BRA `(.L_x_84) ;  /* 0x00000000000c7947 */ /* 0x000fec0003800000 */
.L_x_77:
[----:B------:R-:W0:Y:S01]  /*0fa0*/  MUFU.RSQ R0, -QNAN ;  /* 0xffc0000000007908 */ /* 0x000e220000001400 */
[----:B------:R-:W-:Y:S05]  /*0fb0*/  BRA `(.L_x_84) ;  /* 0x0000000000047947 */ /* 0x000fea0003800000 */
.L_x_76:
[----:B------:R-:W-:-:S07]  /*0fc0*/  FADD.FTZ R0, R0, R3 ;  /* 0x0000000300007221 */ /* 0x000fce0000010000 */
.L_x_84:
[----:B------:R-:W-:Y:S05]  /*0fd0*/  BSYNC.RECONVERGENT B2 ;  /* 0x0000000000027941 */ /* 0x000fea0003800200 */
.L_x_74:
[----:B------:R-:W-:Y:S02]  /*0fe0*/  IMAD.MOV.U32 R14, RZ, RZ, R12 ;  /* 0x000000ffff0e7224 */ /* 0x000fe400078e000c */
[----:B------:R-:W-:-:S04]  /*0ff0*/  IMAD.MOV.U32 R15, RZ, RZ, 0x0 ;  /* 0x00000000ff0f7424 */ /* 0x000fc800078e00ff */
[----:B0-----:R-:W-:Y:S05]  /*1000*/  RET.REL.NODEC R14 `(_Z29quest_cache_management_kernelPfS_S_S_PiPbPKfS3_S3_S3_S0_S0_iiiif) ;  /* 0xffffffec0efc7950 */ /* 0x001fea0003c3ffff */
.L_x_85:
        /* <DEDUP_REMOVED lines=15> */
.L_x_109:


//--------------------- .text._Z27lfu_cache_management_kernelPfS_PiPbPKfS3_S0_S0_iii --------------------------
	.section	.text._Z27lfu_cache_management_kernelPfS_PiPbPKfS3_S0_S0_iii,"ax",@progbits
	.align	128
        .global         _Z27lfu_cache_management_kernelPfS_PiPbPKfS3_S0_S0_iii
        .type           _Z27lfu_cache_management_kernelPfS_PiPbPKfS3_S0_S0_iii,@function
        .size           _Z27lfu_cache_management_kernelPfS_PiPbPKfS3_S0_S0_iii,(.L_x_115 - _Z27lfu_cache_management_kernelPfS_PiPbPKfS3_S0_S0_iii)
        .other          _Z27lfu_cache_management_kernelPfS_PiPbPKfS3_S0_S0_iii,@"STO_CUDA_ENTRY STV_DEFAULT"
_Z27lfu_cache_management_kernelPfS_PiPbPKfS3_S0_S0_iii:
.text._Z27lfu_cache_management_kernelPfS_PiPbPKfS3_S0_S0_iii:
[----:B------:R-:W-:Y:S01]  /*0000*/  LDC R1, c[0x0][0x37c] ;  /* 0x0000df00ff017b82 */ /* 0x000fe20000000800 */
[----:B------:R-:W0:Y:S01]  /*0010*/  S2R R0, SR_CTAID.X ;  /* 0x0000000000007919 */ /* 0x000e220000002500 */
[----:B------:R-:W0:Y:S02]  /*0020*/  LDCU UR4, c[0x0][0x3c8] ;  /* 0x00007900ff0477ac */ /* 0x000e240008000800 */
[----:B0-----:R-:W-:-:S13]  /*0030*/  ISETP.GE.AND P0, PT, R0, UR4, PT ;  /* 0x0000000400007c0c */ /* 0x001fda000bf06270 */
[----:B------:R-:W-:Y:S05]  /*0040*/  @P0 EXIT ;  /* 0x000000000000094d */ /* 0x000fea0003800000 */
[----:B------:R-:W0:Y:S01]  /*0050*/  S2R R3, SR_TID.X ;  /* 0x0000000000037919 */ /* 0x000e220000002100 */
[----:B------:R-:W1:Y:S01]  /*0060*/  LDCU UR4, c[0x0][0x3c0] ;  /* 0x00007800ff0477ac */ /* 0x000e620008000800 */
[----:B------:R-:W-:Y:S01]  /*0070*/  BSSY.RECONVERGENT B0, `(.L_x_86) ;  /* 0x0000034000007945 */ /* 0x000fe20003800200 */
[----:B------:R-:W2:Y:S01]  /*0080*/  LDCU.64 UR8, c[0x0][0x358] ;  /* 0x00006b00ff0877ac */ /* 0x000ea20008000a00 */
[----:B------:R-:W3:Y:S01]  /*0090*/  LDCU UR7, c[0x0][0x3c0] ;  /* 0x00007800ff0777ac */ /* 0x000ee20008000800 */
[----:B------:R-:W4:Y:S01]  /*00a0*/  LDCU.64 UR10, c[0x0][0x398] ;  /* 0x00007300ff0a77ac */ /* 0x000f220008000a00 */
[----:B0-----:R-:W-:-:S13]  /*00b0*/  ISETP.NE.AND P0, PT, R3, RZ, PT ;  /* 0x000000ff0300720c */ /* 0x001fda0003f05270 */
[----:B------:R-:W0:Y:S01]  /*00c0*/  @!P0 S2R R5, SR_CgaCtaId ;  /* 0x0000000000058919 */ /* 0x000e220000008800 */
[----:B------:R-:W-:Y:S01]  /*00d0*/  @!P0 MOV R2, 0x400 ;  /* 0x0000040000028802 */ /* 0x000fe20000000f00 */
[----:B------:R-:W-:-:S03]  /*00e0*/  @!P0 IMAD.MOV.U32 R4, RZ, RZ, 0x7fffffff ;  /* 0x7fffffffff048424 */ /* 0x000fc600078e00ff */
[----:B0-----:R-:W-:Y:S01]  /*00f0*/  @!P0 LEA R2, R5, R2, 0x18 ;  /* 0x0000000205028211 */ /* 0x001fe200078ec0ff */
[----:B------:R-:W-:-:S05]  /*0100*/  @!P0 IMAD.MOV.U32 R5, RZ, RZ, -0x1 ;  /* 0xffffffffff058424 */ /* 0x000fca00078e00ff */
[----:B------:R0:W-:Y:S04]  /*0110*/  @!P0 STS.64 [R2], R4 ;  /* 0x0000000402008388 */ /* 0x0001e80000000a00 */
[----:B------:R0:W-:Y:S01]  /*0120*/  @!P0 STS [R2+0x8], R5 ;  /* 0x0000080502008388 */ /* 0x0001e20000000800 */
[----:B------:R-:W-:Y:S01]  /*0130*/  BAR.SYNC.DEFER_BLOCKING 0x0 ;  /* 0x0000000000007b1d */ /* 0x000fe20000010000 */
[----:B-1----:R-:W-:-:S13]  /*0140*/  ISETP.GE.AND P0, PT, R3, UR4, PT ;  /* 0x0000000403007c0c */ /* 0x002fda000bf06270 */
[----:B0-234-:R-:W-:Y:S05]  /*0150*/  @P0 BRA `(.L_x_87) ;  /* 0x0000000000940947 */ /* 0x01dfea0003800000 */
[----:B------:R-:W0:Y:S01]  /*0160*/  LDC R8, c[0x0][0x360] ;  /* 0x0000d800ff087b82 */ /* 0x000e220000000800 */
[----:B------:R-:W-:-:S07]  /*0170*/  IMAD.MOV.U32 R9, RZ, RZ, R3 ;  /* 0x000000ffff097224 */ /* 0x000fce00078e0003 */
[----:B------:R-:W1:Y:S02]  /*0180*/  LDC.64 R4, c[0x0][0x390] ;  /* 0x0000e400ff047b82 */ /* 0x000e640000000a00 */
.L_x_91:
[----:B------:R-:W-:-:S04]  /*0190*/  IADD3 R6, P0, PT, R9, UR10, RZ ;  /* 0x0000000a09067c10 */ /* 0x000fc8000ff1e0ff */
[----:B------:R-:W-:-:S05]  /*01a0*/  LEA.HI.X.SX32 R7, R9, UR11, 0x1, P0 ;  /* 0x0000000b09077c11 */ /* 0x000fca00080f0eff */
[----:B--2---:R-:W2:Y:S01]  /*01b0*/  LDG.E.U8 R6, desc[UR8][R6.64] ;  /* 0x0000000806067981 */ /* 0x004ea2000c1e1100 */
[----:B------:R-:W-:Y:S01]  /*01c0*/  BSSY.RECONVERGENT B1, `(.L_x_88) ;  /* 0x000001b000017945 */ /* 0x000fe20003800200 */
[----:B--2---:R-:W-:-:S13]  /*01d0*/  ISETP.NE.AND P0, PT, R6, RZ, PT ;  /* 0x000000ff0600720c */ /* 0x004fda0003f05270 */
[----:B------:R-:W-:Y:S05]  /*01e0*/  @P0 BRA `(.L_x_89) ;  /* 0x0000000000300947 */ /* 0x000fea0003800000 */
[----:B------:R-:W2:Y:S01]  /*01f0*/  S2R R2, SR_LANEID ;  /* 0x0000000000027919 */ /* 0x000ea20000000000 */
[----:B------:R-:W3:Y:S01]  /*0200*/  S2UR UR6, SR_CgaCtaId ;  /* 0x00000000000679c3 */ /* 0x000ee20000008800 */
[----:B------:R-:W-:Y:S01]  /*0210*/  VOTEU.ANY UR4, UPT, PT ;  /* 0x0000000000047886 */ /* 0x000fe200038e0100 */
[----:B------:R-:W-:Y:S01]  /*0220*/  CREDUX.MIN.S32 UR12, R9 ;  /* 0x00000000090c72cc */ /* 0x000fe20000008200 */
[----:B------:R-:W-:Y:S01]  /*0230*/  UFLO.U32 UR4, UR4 ;  /* 0x00000004000472bd */ /* 0x000fe200080e0000 */
[----:B------:R-:W-:-:S05]  /*0240*/  UMOV UR5, 0x400 ;  /* 0x0000040000057882 */ /* 0x000fca0000000000 */
[----:B--2---:R-:W-:Y:S01]  /*0250*/  ISETP.EQ.U32.AND P0, PT, R2, UR4, PT ;  /* 0x0000000402007c0c */ /* 0x004fe2000bf02070 */
[----:B------:R-:W-:-:S05]  /*0260*/  UIADD3 UR4, UPT, UPT, UR5, 0x8, URZ ;  /* 0x0000000805047890 */ /* 0x000fca000fffe0ff */
[----:B------:R-:W-:Y:S01]  /*0270*/  IMAD.U32 R2, RZ, RZ, UR12 ;  /* 0x0000000cff027e24 */ /* 0x000fe2000f8e00ff */
[----:B---3--:R-:W-:-:S09]  /*0280*/  ULEA UR4, UR6, UR4, 0x18 ;  /* 0x0000000406047291 */ /* 0x008fd2000f8ec0ff */
[----:B------:R2:W-:Y:S01]  /*0290*/  @P0 ATOMS.MIN.S32 RZ, [UR4], R2 ;  /* 0x00000002ffff098c */ /* 0x0005e20008800204 */
[----:B------:R-:W-:Y:S05]  /*02a0*/  BRA `(.L_x_90) ;  /* 0x0000000000307947 */ /* 0x000fea0003800000 */
.L_x_89:
[----:B-1----:R-:W-:-:S06]  /*02b0*/  IMAD.WIDE R6, R9, 0x4, R4 ;  /* 0x0000000409067825 */ /* 0x002fcc00078e0204 */
[----:B------:R-:W2:Y:S01]  /*02c0*/  LDG.E R7, desc[UR8][R6.64] ;  /* 0x0000000806077981 */ /* 0x000ea2000c1e1900 */
[----:B------:R-:W-:Y:S01]  /*02d0*/  MOV R10, 0x400 ;  /* 0x00000400000a7802 */ /* 0x000fe20000000f00 */
[----:B------:R-:W1:Y:S03]  /*02e0*/  S2R R11, SR_CgaCtaId ;  /* 0x00000000000b7919 */ /* 0x000e660000008800 */
[----:B-1----:R-:W-:-:S05]  /*02f0*/  LEA R12, R11, R10, 0x18 ;  /* 0x0000000a0b0c7211 */ /* 0x002fca00078ec0ff */
[----:B------:R-:W2:Y:S02]  /*0300*/  LDS R2, [R12] ;  /* 0x000000000c027984 */ /* 0x000ea40000000800 */
[----:B--2---:R-:W-:-:S13]  /*0310*/  ISETP.GE.AND P0, PT, R7, R2, PT ;  /* 0x000000020700720c */ /* 0x004fda0003f06270 */
[----:B------:R-:W-:Y:S05]  /*0320*/  @P0 BRA `(.L_x_90) ;  /* 0x0000000000100947 */ /* 0x000fea0003800000 */
[----:B------:R-:W-:Y:S01]  /*0330*/  VIADD R2, R10, 0x4 ;  /* 0x000000040a027836 */ /* 0x000fe20000000000 */
[----:B------:R3:W-:Y:S04]  /*0340*/  ATOMS.EXCH RZ, [R12], R7 ;  /* 0x000000070cff738c */ /* 0x0007e80004000000 */
[----:B------:R-:W-:-:S05]  /*0350*/  LEA R2, R11, R2, 0x18 ;  /* 0x000000020b027211 */ /* 0x000fca00078ec0ff */
[----:B------:R3:W-:Y:S02]  /*0360*/  ATOMS.EXCH RZ, [R2], R9 ;  /* 0x0000000902ff738c */ /* 0x0007e40004000000 */
.L_x_90:
[----:B------:R-:W-:Y:S05]  /*0370*/  BSYNC.RECONVERGENT B1 ;  /* 0x0000000000017941 */ /* 0x000fea0003800200 */
.L_x_88:
[----:B0--3--:R-:W-:-:S05]  /*0380*/  IMAD.IADD R9, R8, 0x1, R9 ;  /* 0x0000000108097824 */ /* 0x009fca00078e0209 */
[----:B------:R-:W-:-:S13]  /*0390*/  ISETP.GE.AND P0, PT, R9, UR7, PT ;  /* 0x0000000709007c0c */ /* 0x000fda000bf06270 */
[----:B------:R-:W-:Y:S05]  /*03a0*/  @!P0 BRA `(.L_x_91) ;  /* 0xfffffffc00788947 */ /* 0x000fea000383ffff */
.L_x_87:
[----:B------:R-:W-:Y:S05]  /*03b0*/  BSYNC.RECONVERGENT B0 ;  /* 0x0000000000007941 */ /* 0x000fea0003800200 */
.L_x_86:
[----:B------:R-:W0:Y:S08]  /*03c0*/  S2UR UR5, SR_CgaCtaId ;  /* 0x00000000000579c3 */ /* 0x000e300000008800 */
[----:B------:R-:W-:Y:S01]  /*03d0*/  BAR.SYNC.DEFER_BLOCKING 0x0 ;  /* 0x0000000000007b1d */ /* 0x000fe20000010000 */
[----:B------:R-:W-:-:S05]  /*03e0*/  ISETP.NE.AND P0, PT, R3, RZ, PT ;  /* 0x000000ff0300720c */ /* 0x000fca0003f05270 */
[----:B------:R-:W-:Y:S02]  /*03f0*/  UMOV UR4, 0x400 ;  /* 0x0000040000047882 */ /* 0x000fe40000000000 */
[----:B-1----:R-:W1:Y:S08]  /*0400*/  LDC.64 R4, c[0x0][0x3b0] ;  /* 0x0000ec00ff047b82 */ /* 0x002e700000000a00 */
[----:B------:R-:W3:Y:S01]  /*0410*/  LDC.64 R6, c[0x0][0x3b8] ;  /* 0x0000ee00ff067b82 */ /* 0x000ee20000000a00 */
[----:B0-----:R-:W-:Y:S01]  /*0420*/  ULEA UR4, UR5, UR4, 0x18 ;  /* 0x0000000405047291 */ /* 0x001fe2000f8ec0ff */
[----:B-1----:R-:W-:-:S08]  /*0430*/  @!P0 IMAD.WIDE.U32 R4, R0, 0x4, R4 ;  /* 0x0000000400048825 */ /* 0x002fd000078e0004 */
[----:B--2---:R-:W0:Y:S04]  /*0440*/  LDS R2, [UR4+0x8] ;  /* 0x00000804ff027984 */ /* 0x004e280008000800 */
[----:B------:R-:W1:Y:S01]  /*0450*/  LDS R9, [UR4+0x4] ;  /* 0x00000404ff097984 */ /* 0x000e620008000800 */
[----:B---3--:R-:W-:Y:S01]  /*0460*/  @!P0 IMAD.WIDE.U32 R6, R0, 0x4, R6 ;  /* 0x0000000400068825 */ /* 0x008fe200078e0006 */
        /* <DEDUP_REMOVED lines=11> */
[----:B------:R-:W1:Y:S08]  /*0520*/  LDC R20, c[0x0][0x360] ;  /* 0x0000d800ff147b82 */ /* 0x000e700000000800 */
[----:B0-----:R-:W0:Y:S08]  /*0530*/  LDC.64 R4, c[0x0][0x3a0] ;  /* 0x0000e800ff047b82 */ /* 0x001e300000000a00 */
[----:B------:R-:W2:Y:S08]  /*0540*/  LDC.64 R6, c[0x0][0x3a8] ;  /* 0x0000ea00ff067b82 */ /* 0x000eb00000000a00 */
[----:B------:R-:W3:Y:S08]  /*0550*/  LDC.64 R8, c[0x0][0x380] ;  /* 0x0000e000ff087b82 */ /* 0x000ef00000000a00 */
[----:B------:R-:W4:Y:S02]  /*0560*/  LDC.64 R10, c[0x0][0x388] ;  /* 0x0000e200ff0a7b82 */ /* 0x000f240000000a00 */
.L_x_94:
        /* <DEDUP_REMOVED lines=13> */
.L_x_93:
[----:B------:R-:W-:Y:S05]  /*0640*/  BSYNC.RECONVERGENT B0 ;  /* 0x0000000000007941 */ /* 0x000fea0003800200 */
.L_x_92:
[----:B------:R-:W-:Y:S05]  /*0650*/  @P0 EXIT ;  /* 0x000000000000094d */ /* 0x000fea0003800000 */
[----:B0-----:R-:W0:Y:S01]  /*0660*/  LDC.64 R6, c[0x0][0x398] ;  /* 0x0000e600ff067b82 */ /* 0x001e220000000a00 */
[----:B------:R-:W-:Y:S02]  /*0670*/  IMAD.MOV.U32 R3, RZ, RZ, 0x1 ;  /* 0x00000001ff037424 */ /* 0x000fe400078e00ff */
[----:B------:R-:W-:-:S05]  /*0680*/  IMAD.MOV.U32 R0, RZ, RZ, 0x1 ;  /* 0x00000001ff007424 */ /* 0x000fca00078e00ff */
[----:B------:R-:W1:Y:S01]  /*0690*/  LDC.64 R4, c[0x0][0x390] ;  /* 0x0000e400ff047b82 */ /* 0x000e620000000a00 */
[----:B0-----:R-:W-:-:S04]  /*06a0*/  IADD3 R6, P0, PT, R2, R6, RZ ;  /* 0x0000000602067210 */ /* 0x001fc80007f1e0ff */
[C---:B------:R-:W-:Y:S01]  /*06b0*/  LEA.HI.X.SX32 R7, R2.reuse, R7, 0x1, P0 ;  /* 0x0000000702077211 */ /* 0x040fe200000f0eff */
[----:B-1----:R-:W-:-:S05]  /*06c0*/  IMAD.WIDE R4, R2, 0x4, R4 ;  /* 0x0000000402047825 */ /* 0x002fca00078e0204 */
[----:B------:R-:W-:Y:S04]  /*06d0*/  STG.E desc[UR8][R4.64], R3 ;  /* 0x0000000304007986 */ /* 0x000fe8000c101908 */
[----:B------:R-:W-:Y:S01]  /*06e0*/  STG.E.U8 desc[UR8][R6.64], R0 ;  /* 0x0000000006007986 */ /* 0x000fe2000c101108 */
[----:B------:R-:W-:Y:S05]  /*06f0*/  EXIT ;  /* 0x000000000000794d */ /* 0x000fea0003800000 */
.L_x_95:
        /* <DEDUP_REMOVED lines=16> */
.L_x_115:


//--------------------- .text._Z27lru_cache_management_kernelPfS_PiPbPKfS3_S0_S0_iiii --------------------------
	.section	.text._Z27lru_cache_management_kernelPfS_PiPbPKfS3_S0_S0_iiii,"ax",@progbits
	.align	128
        .global         _Z27lru_cache_management_kernelPfS_PiPbPKfS3_S0_S0_iiii
        .type           _Z27lru_cache_management_kernelPfS_PiPbPKfS3_S0_S0_iiii,@function
        .size           _Z27lru_cache_management_kernelPfS_PiPbPKfS3_S0_S0_iiii,(.L_x_116 - _Z27lru_cache_management_kernelPfS_PiPbPKfS3_S0_S0_iiii)
        .other          _Z27lru_cache_management_kernelPfS_PiPbPKfS3_S0_S0_iiii,@"STO_CUDA_ENTRY STV_DEFAULT"
_Z27lru_cache_management_kernelPfS_PiPbPKfS3_S0_S0_iiii:
.text._Z27lru_cache_management_kernelPfS_PiPbPKfS3_S0_S0_iiii:
        /* <DEDUP_REMOVED lines=13> */
[----:B------:R-:W5:Y:S01]  /*00d0*/  @!P0 LDC R4, c[0x0][0x3cc] ;  /* 0x0000f300ff048b82 */ /* 0x000f620000000800 */
[----:B------:R-:W-:Y:S01]  /*00e0*/  @!P0 MOV R2, 0x400 ;  /* 0x0000040000028802 */ /* 0x000fe20000000f00 */
[----:B-----5:R-:W-:-:S03]  /*00f0*/  @!P0 VIADD R4, R4, 0x1 ;  /* 0x0000000104048836 */ /* 0x020fc60000000000 */
[----:B0-----:R-:W-:Y:S01]  /*0100*/  @!P0 LEA R2, R5, R2, 0x18 ;  /* 0x0000000205028211 */ /* 0x001fe200078ec0ff */
[----:B------:R-:W-:-:S05]  /*0110*/  @!P0 IMAD.MOV.U32 R5, RZ, RZ, -0x1 ;  /* 0xffffffffff058424 */ /* 0x000fca00078e00ff */
[----:B------:R0:W-:Y:S04]  /*0120*/  @!P0 STS [R2+0x8], R5 ;  /* 0x0000080502008388 */ /* 0x0001e80000000800 */
[----:B------:R0:W-:Y:S01]  /*0130*/  @!P0 STS.64 [R2], R4 ;  /* 0x0000000402008388 */ /* 0x0001e20000000a00 */
[----:B------:R-:W-:Y:S01]  /*0140*/  BAR.SYNC.DEFER_BLOCKING 0x0 ;  /* 0x0000000000007b1d */ /* 0x000fe20000010000 */
[----:B-1----:R-:W-:-:S13]  /*0150*/  ISETP.GE.AND P0, PT, R3, UR4, PT ;  /* 0x0000000403007c0c */ /* 0x002fda000bf06270 */
[----:B0-234-:R-:W-:Y:S05]  /*0160*/  @P0 BRA `(.L_x_97) ;  /* 0x0000000000940947 */ /* 0x01dfea0003800000 */
[----:B------:R-:W0:Y:S01]  /*0170*/  LDC R8, c[0x0][0x360] ;  /* 0x0000d800ff087b82 */ /* 0x000e220000000800 */
[----:B------:R-:W-:-:S07]  /*0180*/  IMAD.MOV.U32 R9, RZ, RZ, R3 ;  /* 0x000000ffff097224 */ /* 0x000fce00078e0003 */
[----:B------:R-:W1:Y:S02]  /*0190*/  LDC.64 R4, c[0x0][0x390] ;  /* 0x0000e400ff047b82 */ /* 0x000e640000000a00 */
.L_x_101:
        /* <DEDUP_REMOVED lines=18> */
.L_x_99:
        /* <DEDUP_REMOVED lines=12> */
.L_x_100:
[----:B------:R-:W-:Y:S05]  /*0380*/  BSYNC.RECONVERGENT B1 ;  /* 0x0000000000017941 */ /* 0x000fea0003800200 */
.L_x_98:
[----:B0--3--:R-:W-:-:S05]  /*0390*/  IMAD.IADD R9, R8, 0x1, R9 ;  /* 0x0000000108097824 */ /* 0x009fca00078e0209 */
[----:B------:R-:W-:-:S13]  /*03a0*/  ISETP.GE.AND P0, PT, R9, UR7, PT ;  /* 0x0000000709007c0c */ /* 0x000fda000bf06270 */
[----:B------:R-:W-:Y:S05]  /*03b0*/  @!P0 BRA `(.L_x_101) ;  /* 0xfffffffc00788947 */ /* 0x000fea000383ffff */
.L_x_97:
[----:B------:R-:W-:Y:S05]  /*03c0*/  BSYNC.RECONVERGENT B0 ;  /* 0x0000000000007941 */ /* 0x000fea0003800200 */
.L_x_96:
        /* <DEDUP_REMOVED lines=27> */
.L_x_104:
        /* <DEDUP_REMOVED lines=13> */
.L_x_103:
[----:B------:R-:W-:Y:S05]  /*0650*/  BSYNC.RECONVERGENT B0 ;  /* 0x0000000000007941 */ /* 0x000fea0003800200 */
.L_x_102:
[----:B------:R-:W-:Y:S05]  /*0660*/  @P0 EXIT ;  /* 0x000000000000094d */ /* 0x000fea0003800000 */
[----:B0-----:R-:W0:Y:S01]  /*0670*/  LDC.64 R6, c[0x0][0x398] ;  /* 0x0000e600ff067b82 */ /* 0x001e220000000a00 */
[----:B------:R-:W-:-:S07]  /*0680*/  IMAD.MOV.U32 R3, RZ, RZ, 0x1 ;  /* 0x00000001ff037424 */ /* 0x000fce00078e00ff */
[----:B------:R-:W1:Y:S08]  /*0690*/  LDC.64 R4, c[0x0][0x390] ;  /* 0x0000e400ff047b82 */ /* 0x000e700000000a00 */
[----:B------:R-:W2:Y:S01]  /*06a0*/  LDC R9, c[0x0][0x3cc] ;  /* 0x0000f300ff097b82 */ /* 0x000ea20000000800 */
[----:B0-----:R-:W-:-:S04]  /*06b0*/  IADD3 R6, P0, PT, R2, R6, RZ ;  /* 0x0000000602067210 */ /* 0x001fc80007f1e0ff */
[C---:B------:R-:W-:Y:S01]  /*06c0*/  LEA.HI.X.SX32 R7, R2.reuse, R7, 0x1, P0 ;  /* 0x0000000702077211 */ /* 0x040fe200000f0eff */
[----:B-1----:R-:W-:-:S05]  /*06d0*/  IMAD.WIDE R4, R2, 0x4, R4 ;  /* 0x0000000402047825 */ /* 0x002fca00078e0204 */
[----:B--2---:R-:W-:Y:S04]  /*06e0*/  STG.E desc[UR8][R4.64], R9 ;  /* 0x0000000904007986 */ /* 0x004fe8000c101908 */
[----:B------:R-:W-:Y:S01]  /*06f0*/  STG.E.U8 desc[UR8][R6.64], R3 ;  /* 0x0000000306007986 */ /* 0x000fe2000c101108 */
[----:B------:R-:W-:Y:S05]  /*0700*/  EXIT ;  /* 0x000000000000794d */ /* 0x000fea0003800000 */
.L_x_105:
        /* <DEDUP_REMOVED lines=15> */
.L_x_116:


//--------------------- .nv.shared._Z23cache_statistics_kernelPKbPKfPKiS4_Pfiii --------------------------
	.section	.nv.shared._Z23cache_statistics_kernelPKbPKfPKiS4_Pfiii,"aw",@nobits
	.sectionflags	@""
	.align	4
.nv.shared._Z23cache_statistics_kernelPKbPKfPKiS4_Pfiii:
	.zero		1052


//--------------------- .nv.shared.reserved.0     --------------------------
	.section	.nv.shared.reserved.0,"aw",@nobits
	.weak		__nv_reservedSMEM_offset_0_alias
	.size		__nv_reservedSMEM_offset_0_alias, 0, 64
	.other		__nv_reservedSMEM_offset_0_alias,@"STO_CUDA_RESERVED_SHARED STV_DEFAULT"
__nv_reservedSMEM_offset_0_alias:
	.zero		0
	.zero		64


//--------------------- .nv.shared._Z23cache_compaction_kernelPfS_S_PiS0_PbS0_S0_ii --------------------------
	.section	.nv.shared._Z23cache_compaction_kernelPfS_S_PiS0_PbS0_S0_ii,"aw",@nobits
	.sectionflags	@""
	.align	4
.nv.shared._Z23cache_compaction_kernelPfS_S_PiS0_PbS0_S0_ii:
	.zero		1032


//--------------------- .nv.shared._Z32adaptive_cache_management_kernelPfS_S_PiS0_PbPKfS3_S3_S0_S0_S_iiii --------------------------
	.section	.nv.shared._Z32adaptive_cache_management_kernelPfS_S_PiS0_PbPKfS3_S3_S0_S0_S_iiii,"aw",@nobits
	.sectionflags	@""
	.align	4
.nv.shared._Z32adaptive_cache_management_kernelPfS_S_PiS0_PbPKfS3_S3_S0_S0_S_iiii:
	.zero		1036


//--------------------- .nv.shared._Z29quest_cache_management_kernelPfS_S_S_PiPbPKfS3_S3_S3_S0_S0_iiiif --------------------------
	.section	.nv.shared._Z29quest_cache_management_kernelPfS_S_S_PiPbPKfS3_S3_S3_S0_S0_iiiif,"aw",@nobits
	.sectionflags	@""
	.align	4
.nv.shared._Z29quest_cache_management_kernelPfS_S_S_PiPbPKfS3_S3_S3_S0_S0_iiiif:
	.zero		1036


//--------------------- .nv.shared._Z27lfu_cache_management_kernelPfS_PiPbPKfS3_S0_S0_iii --------------------------
	.section	.nv.shared._Z27lfu_cache_management_kernelPfS_PiPbPKfS3_S0_S0_iii,"aw",@nobits
	.sectionflags	@""
	.align	4
.nv.shared._Z27lfu_cache_management_kernelPfS_PiPbPKfS3_S0_S0_iii:
	.zero		1036


//--------------------- .nv.shared._Z27lru_cache_management_kernelPfS_PiPbPKfS3_S0_S0_iiii --------------------------
	.section	.nv.shared._Z27lru_cache_management_kernelPfS_PiPbPKfS3_S0_S0_iiii,"aw",@nobits
	.sectionflags	@""
	.align	4
.nv.shared._Z27lru_cache_management_kernelPfS_PiPbPKfS3_S0_S0_iiii:
	.zero		1036


//--------------------- .nv.constant0._Z23cache_statistics_kernelPKbPKfPKiS4_Pfiii --------------------------
	.section	.nv.constant0._Z23cache_statistics_kernelPKbPKfPKiS4_Pfiii,"a",@progbits
	.sectionflags	@""
	.align	4
.nv.constant0._Z23cache_statistics_kernelPKbPKfPKiS4_Pfiii:
	.zero		948


//--------------------- .nv.constant0._Z23cache_compaction_kernelPfS_S_PiS0_PbS0_S0_ii --------------------------
	.section	.nv.constant0._Z23cache_compaction_kernelPfS_S_PiS0_PbS0_S0_ii,"a",@progbits
	.sectionflags	@""
	.align	4
.nv.constant0._Z23cache_compaction_kernelPfS_S_PiS0_PbS0_S0_ii:
	.zero		968


//--------------------- .nv.constant0._Z26cache_access_update_kernelPiS_PKiii --------------------------
	.section	.nv.constant0._Z26cache_access_update_kernelPiS_PKiii,"a",@progbits
	.sectionflags	@""
	.align	4
.nv.constant0._Z26cache_access_update_kernelPiS_PKiii:
	.zero		928


//--------------------- .nv.constant0._Z32adaptive_cache_management_kernelPfS_S_PiS0_PbPKfS3_S3_S0_S0_S_iiii --------------------------
	.section	.nv.constant0._Z32adaptive_cache_management_kernelPfS_S_PiS0_PbPKfS3_S3_S0_S0_S_iiii,"a",@progbits
	.sectionflags	@""
	.align	4
.nv.constant0._Z32adaptive_cache_management_kernelPfS_S_PiS0_PbPKfS3_S3_S0_S0_S_iiii:
	.zero		1008


//--------------------- .nv.constant0._Z29quest_cache_management_kernelPfS_S_S_PiPbPKfS3_S3_S3_S0_S0_iiiif --------------------------
	.section	.nv.constant0._Z29quest_cache_management_kernelPfS_S_S_PiPbPKfS3_S3_S3_S0_S0_iiiif,"a",@progbits
	.sectionflags	@""
	.align	4
.nv.constant0._Z29quest_cache_management_kernelPfS_S_S_PiPbPKfS3_S3_S3_S0_S0_iiiif:
	.zero		1012


//--------------------- .nv.constant0._Z27lfu_cache_management_kernelPfS_PiPbPKfS3_S0_S0_iii --------------------------
	.section	.nv.constant0._Z27lfu_cache_management_kernelPfS_PiPbPKfS3_S0_S0_iii,"a",@progbits
	.sectionflags	@""
	.align	4
.nv.constant0._Z27lfu_cache_management_kernelPfS_PiPbPKfS3_S0_S0_iii:
	.zero		972


//--------------------- .nv.constant0._Z27lru_cache_management_kernelPfS_PiPbPKfS3_S0_S0_iiii --------------------------
	.section	.nv.constant0._Z27lru_cache_management_kernelPfS_PiPbPKfS3_S0_S0_iiii,"a",@progbits
	.sectionflags	@""
	.align	4
.nv.constant0._Z27lru_cache_management_kernelPfS_PiPbPKfS3_S0_S0_iiii:
	.zero		976


//--------------------- SYMBOLS --------------------------

	.type		.nv.reservedSmem.offset0,@object
	.size		.nv.reservedSmem.offset0,0x4
	.type		.nv.reservedSmem.cap,@object
	.size		.nv.reservedSmem.cap,0x4
